// auto-generated by cutlass_sweep.epilogue — config: {"arch": "sm_100", "cluster_m": 1, "cluster_n": 1, "dtype": "e4m3", "fusion": "sigmoid", "tile_k": 64, "tile_m": 128, "tile_n": 64}
#include "cutlass/cutlass.h"
#include "cutlass/gemm/collective/collective_builder.hpp"
#include "cutlass/gemm/device/gemm_universal_adapter.h"
#include "cutlass/gemm/kernel/gemm_universal.hpp"
#include "cutlass/epilogue/collective/collective_builder.hpp"
#include "cutlass/epilogue/fusion/operations.hpp"
#include "cutlass/epilogue/thread/activation.h"

using Elem = cutlass::float_e4m3_t;
using Acc  = float;
using TileShape    = cute::Shape<cute::_128, cute::_64, cute::_64>;
using ClusterShape = cute::Shape<cute::_1, cute::_1, cute::_1>;
using FusionOp     = cutlass::epilogue::fusion::LinCombEltAct<cutlass::epilogue::thread::Sigmoid, Elem, Acc>;

using CollectiveEpilogue = typename cutlass::epilogue::collective::CollectiveBuilder<
    cutlass::arch::Sm100, cutlass::arch::OpClassTensorOp,
    TileShape, ClusterShape,
    cutlass::epilogue::collective::EpilogueTileAuto,
    Acc, Acc,
    Elem, cutlass::layout::RowMajor, 128 / cutlass::sizeof_bits<Elem>::value,
    Elem, cutlass::layout::RowMajor, 128 / cutlass::sizeof_bits<Elem>::value,
    cutlass::epilogue::collective::EpilogueScheduleAuto,
    FusionOp
  >::CollectiveOp;

using CollectiveMainloop = typename cutlass::gemm::collective::CollectiveBuilder<
    cutlass::arch::Sm100, cutlass::arch::OpClassTensorOp,
    Elem, cutlass::layout::RowMajor, 128 / cutlass::sizeof_bits<Elem>::value,
    Elem, cutlass::layout::ColumnMajor, 128 / cutlass::sizeof_bits<Elem>::value,
    Acc,
    TileShape, ClusterShape,
    cutlass::gemm::collective::StageCountAutoCarveout<
        static_cast<int>(sizeof(typename CollectiveEpilogue::SharedStorage))>,
    cutlass::gemm::collective::KernelScheduleAuto
  >::CollectiveOp;

using GemmKernel = cutlass::gemm::kernel::GemmUniversal<
    cute::Shape<int,int,int,int>, CollectiveMainloop, CollectiveEpilogue>;
using Gemm = cutlass::gemm::device::GemmUniversalAdapter<GemmKernel>;

auto* _anchor = &cutlass::device_kernel<GemmKernel>;


// ===== COMPILED SASS (sm_100a) =====

	.target	sm_100a

	.elftype	@"ET_EXEC"


//--------------------- .note.nv.tkinfo           --------------------------
	.section	.note.nv.tkinfo,"",@"SHT_NOTE"
	.sectionflags	@"SHF_NOTE_NV_TKINFO"
	.tkinfo
        /*0018*/ 	.word	0x00000002
        /*0030*/ 	.string	""
        /*0030*/ 	.string	"ptxas"
        /*0030*/ 	.string	"Cuda compilation tools, release 13.0, V13.0.88"
        /*0030*/ 	.string	"Build cuda_13.0.r13.0/compiler.36424714_0"
        /*0030*/ 	.string	"-arch sm_100a -m 64 "



//--------------------- .note.nv.cuinfo           --------------------------
	.section	.note.nv.cuinfo,"",@"SHT_NOTE"
	.sectionflags	@"SHF_NOTE_NV_CUINFO"
        /*0018*/ 	.short	0x0002
        /*001a*/ 	.short	0x0064
        /*001c*/ 	.short	0x0082
	.zero		2


//--------------------- .nv.info                  --------------------------
	.section	.nv.info,"",@"SHT_CUDA_INFO"
	.align	4


	//----- nvinfo : EIATTR_REGCOUNT
	.align		4
        /*0000*/ 	.byte	0x04, 0x2f
        /*0002*/ 	.short	(.L_19 - .L_18)
	.align		4
.L_18:
        /*0004*/ 	.word	index@(_ZN7cutlass13device_kernelINS_4gemm6kernel13GemmUniversalIN4cute5tupleIJiiiiEEENS1_10collective13CollectiveMmaINS1_35MainloopSm100TmaUmmaWarpSpecializedILi17ELi2ELi4ENS5_IJNS4_1CILi1EEESB_SB_EEEEENS5_IJNSA_ILi128EEENSA_ILi64EEESF_EEENS_12float_e4m3_tENS5_IJlSB_lEEESH_SI_NS4_8TiledMMAINS4_8MMA_AtomIJNS4_10MMA_TraitsINS4_19SM100_MMA_F8F6F4_SSEJSH_SH_fSE_SF_NS4_17integral_constantINS4_4UMMA5MajorELSP_0EEESQ_NSN_INSO_7ScaleInELSR_0EEESS_EEEEEENS4_6LayoutISC_NS5_IJNSA_ILi0EEESW_SW_EEEEENS5_IJNS4_10UnderscoreESZ_SZ_EEEEENS4_13SM90_TMA_LOADENS4_14ComposedLayoutINS4_7SwizzleILi2ELi4ELi3EEENS4_18smem_ptr_flag_bitsILi8EEENSV_INS5_IJNSA_ILi8EEESF_EEENS5_IJSF_SB_EEEEEEEvNS4_8identityES12_S1C_vS1D_EENS_8epilogue10collective18CollectiveEpilogueINS1F_23Sm100TmaWarpSpecializedILi1ELi1ELi64ELb0ELb0EEEJSG_NS5_IJNSV_ISE_SB_EENSV_ISF_SB_EEEEESH_SI_SH_SI_NS1F_6fusion15FusionCallbacksIS1J_NS1N_13LinCombEltActINS1F_6thread7SigmoidESH_fSH_fLNS_15FloatRoundStyleE2EEESG_S1M_JEEENS4_5SM1004TMEM4LOAD26SM100_TMEM_LOAD_32dp32b64xES12_S1C_NS4_39AutoVectorizingCopyWithAssumedAlignmentILi128EEENS4_14SM90_TMA_STOREES1C_S20_S20_EEEvvEEEEvNT_6ParamsE)
        /*0008*/ 	.word	0x000000c9


	//----- nvinfo : EIATTR_FRAME_SIZE
	.align		4
.L_19:
        /*000c*/ 	.byte	0x04, 0x11
        /*000e*/ 	.short	(.L_21 - .L_20)
	.align		4
.L_20:
        /*0010*/ 	.word	index@($__internal_3_$__cuda_sm20_rcp_rn_f32_slowpath)
        /*0014*/ 	.word	0x00000000


	//----- nvinfo : EIATTR_FRAME_SIZE
	.align		4
.L_21:
        /*0018*/ 	.byte	0x04, 0x11
        /*001a*/ 	.short	(.L_23 - .L_22)
	.align		4
.L_22:
        /*001c*/ 	.word	index@($__internal_2_$__cuda_sm10x_tcgen05_guardrail_trap_unallocated_columns_being_dealloced)
        /*0020*/ 	.word	0x00000000


	//----- nvinfo : EIATTR_FRAME_SIZE
	.align		4
.L_23:
        /*0024*/ 	.byte	0x04, 0x11
        /*0026*/ 	.short	(.L_25 - .L_24)
	.align		4
.L_24:
        /*0028*/ 	.word	index@($__internal_1_$__cuda_sm10x_tcgen05_guardrail_trap_phase_invalid_during_alloc)
        /*002c*/ 	.word	0x00000000


	//----- nvinfo : EIATTR_FRAME_SIZE
	.align		4
.L_25:
        /*0030*/ 	.byte	0x04, 0x11
        /*0032*/ 	.short	(.L_27 - .L_26)
	.align		4
.L_26:
        /*0034*/ 	.word	index@($__internal_0_$__cuda_sm10x_tcgen05_guardrail_trap_col_being_dealloced_not_returned_by_alloc)
        /*0038*/ 	.word	0x00000000


	//----- nvinfo : EIATTR_FRAME_SIZE
	.align		4
.L_27:
        /*003c*/ 	.byte	0x04, 0x11
        /*003e*/ 	.short	(.L_29 - .L_28)
	.align		4
.L_28:
        /*0040*/ 	.word	index@(_ZN7cutlass13device_kernelINS_4gemm6kernel13GemmUniversalIN4cute5tupleIJiiiiEEENS1_10collective13CollectiveMmaINS1_35MainloopSm100TmaUmmaWarpSpecializedILi17ELi2ELi4ENS5_IJNS4_1CILi1EEESB_SB_EEEEENS5_IJNSA_ILi128EEENSA_ILi64EEESF_EEENS_12float_e4m3_tENS5_IJlSB_lEEESH_SI_NS4_8TiledMMAINS4_8MMA_AtomIJNS4_10MMA_TraitsINS4_19SM100_MMA_F8F6F4_SSEJSH_SH_fSE_SF_NS4_17integral_constantINS4_4UMMA5MajorELSP_0EEESQ_NSN_INSO_7ScaleInELSR_0EEESS_EEEEEENS4_6LayoutISC_NS5_IJNSA_ILi0EEESW_SW_EEEEENS5_IJNS4_10UnderscoreESZ_SZ_EEEEENS4_13SM90_TMA_LOADENS4_14ComposedLayoutINS4_7SwizzleILi2ELi4ELi3EEENS4_18smem_ptr_flag_bitsILi8EEENSV_INS5_IJNSA_ILi8EEESF_EEENS5_IJSF_SB_EEEEEEEvNS4_8identityES12_S1C_vS1D_EENS_8epilogue10collective18CollectiveEpilogueINS1F_23Sm100TmaWarpSpecializedILi1ELi1ELi64ELb0ELb0EEEJSG_NS5_IJNSV_ISE_SB_EENSV_ISF_SB_EEEEESH_SI_SH_SI_NS1F_6fusion15FusionCallbacksIS1J_NS1N_13LinCombEltActINS1F_6thread7SigmoidESH_fSH_fLNS_15FloatRoundStyleE2EEESG_S1M_JEEENS4_5SM1004TMEM4LOAD26SM100_TMEM_LOAD_32dp32b64xES12_S1C_NS4_39AutoVectorizingCopyWithAssumedAlignmentILi128EEENS4_14SM90_TMA_STOREES1C_S20_S20_EEEvvEEEEvNT_6ParamsE)
        /*0044*/ 	.word	0x00000000


	//----- nvinfo : EIATTR_MIN_STACK_SIZE
	.align		4
.L_29:
        /*0048*/ 	.byte	0x04, 0x12
        /*004a*/ 	.short	(.L_31 - .L_30)
	.align		4
.L_30:
        /*004c*/ 	.word	index@(_ZN7cutlass13device_kernelINS_4gemm6kernel13GemmUniversalIN4cute5tupleIJiiiiEEENS1_10collective13CollectiveMmaINS1_35MainloopSm100TmaUmmaWarpSpecializedILi17ELi2ELi4ENS5_IJNS4_1CILi1EEESB_SB_EEEEENS5_IJNSA_ILi128EEENSA_ILi64EEESF_EEENS_12float_e4m3_tENS5_IJlSB_lEEESH_SI_NS4_8TiledMMAINS4_8MMA_AtomIJNS4_10MMA_TraitsINS4_19SM100_MMA_F8F6F4_SSEJSH_SH_fSE_SF_NS4_17integral_constantINS4_4UMMA5MajorELSP_0EEESQ_NSN_INSO_7ScaleInELSR_0EEESS_EEEEEENS4_6LayoutISC_NS5_IJNSA_ILi0EEESW_SW_EEEEENS5_IJNS4_10UnderscoreESZ_SZ_EEEEENS4_13SM90_TMA_LOADENS4_14ComposedLayoutINS4_7SwizzleILi2ELi4ELi3EEENS4_18smem_ptr_flag_bitsILi8EEENSV_INS5_IJNSA_ILi8EEESF_EEENS5_IJSF_SB_EEEEEEEvNS4_8identityES12_S1C_vS1D_EENS_8epilogue10collective18CollectiveEpilogueINS1F_23Sm100TmaWarpSpecializedILi1ELi1ELi64ELb0ELb0EEEJSG_NS5_IJNSV_ISE_SB_EENSV_ISF_SB_EEEEESH_SI_SH_SI_NS1F_6fusion15FusionCallbacksIS1J_NS1N_13LinCombEltActINS1F_6thread7SigmoidESH_fSH_fLNS_15FloatRoundStyleE2EEESG_S1M_JEEENS4_5SM1004TMEM4LOAD26SM100_TMEM_LOAD_32dp32b64xES12_S1C_NS4_39AutoVectorizingCopyWithAssumedAlignmentILi128EEENS4_14SM90_TMA_STOREES1C_S20_S20_EEEvvEEEEvNT_6ParamsE)
        /*0050*/ 	.word	0x00000000
.L_31:


//--------------------- .nv.compat                --------------------------
	.section	.nv.compat,"",@"SHT_CUDA_COMPAT_INFO"
	.align	4
        /*0000*/ 	.byte	0x02, 0x09, 0x01, 0x00, 0x02, 0x02, 0x02, 0x00, 0x02, 0x05, 0x05, 0x00, 0x03, 0x07, 0x01, 0x01
        /*0010*/ 	.byte	0x02, 0x03, 0x01, 0x00, 0x02, 0x06, 0x01, 0x00, 0x04, 0x0b, 0x08, 0x00, 0x09, 0x00, 0x00, 0x00
        /*0020*/ 	.byte	0x00, 0x00, 0x00, 0x00


//--------------------- .nv.info._ZN7cutlass13device_kernelINS_4gemm6kernel13GemmUniversalIN4cute5tupleIJiiiiEEENS1_10collective13CollectiveMmaINS1_35MainloopSm100TmaUmmaWarpSpecializedILi17ELi2ELi4ENS5_IJNS4_1CILi1EEESB_SB_EEEEENS5_IJNSA_ILi128EEENSA_ILi64EEESF_EEENS_12float_e4m3_tENS5_IJlSB_lEEESH_SI_NS4_8TiledMMAINS4_8MMA_AtomIJNS4_10MMA_TraitsINS4_19SM100_MMA_F8F6F4_SSEJSH_SH_fSE_SF_NS4_17integral_constantINS4_4UMMA5MajorELSP_0EEESQ_NSN_INSO_7ScaleInELSR_0EEESS_EEEEEENS4_6LayoutISC_NS5_IJNSA_ILi0EEESW_SW_EEEEENS5_IJNS4_10UnderscoreESZ_SZ_EEEEENS4_13SM90_TMA_LOADENS4_14ComposedLayoutINS4_7SwizzleILi2ELi4ELi3EEENS4_18smem_ptr_flag_bitsILi8EEENSV_INS5_IJNSA_ILi8EEESF_EEENS5_IJSF_SB_EEEEEEEvNS4_8identityES12_S1C_vS1D_EENS_8epilogue10collective18CollectiveEpilogueINS1F_23Sm100TmaWarpSpecializedILi1ELi1ELi64ELb0ELb0EEEJSG_NS5_IJNSV_ISE_SB_EENSV_ISF_SB_EEEEESH_SI_SH_SI_NS1F_6fusion15FusionCallbacksIS1J_NS1N_13LinCombEltActINS1F_6thread7SigmoidESH_fSH_fLNS_15FloatRoundStyleE2EEESG_S1M_JEEENS4_5SM1004TMEM4LOAD26SM100_TMEM_LOAD_32dp32b64xES12_S1C_NS4_39AutoVectorizingCopyWithAssumedAlignmentILi128EEENS4_14SM90_TMA_STOREES1C_S20_S20_EEEvvEEEEvNT_6ParamsE --------------------------
	.section	.nv.info._ZN7cutlass13device_kernelINS_4gemm6kernel13GemmUniversalIN4cute5tupleIJiiiiEEENS1_10collective13CollectiveMmaINS1_35MainloopSm100TmaUmmaWarpSpecializedILi17ELi2ELi4ENS5_IJNS4_1CILi1EEESB_SB_EEEEENS5_IJNSA_ILi128EEENSA_ILi64EEESF_EEENS_12float_e4m3_tENS5_IJlSB_lEEESH_SI_NS4_8TiledMMAINS4_8MMA_AtomIJNS4_10MMA_TraitsINS4_19SM100_MMA_F8F6F4_SSEJSH_SH_fSE_SF_NS4_17integral_constantINS4_4UMMA5MajorELSP_0EEESQ_NSN_INSO_7ScaleInELSR_0EEESS_EEEEEENS4_6LayoutISC_NS5_IJNSA_ILi0EEESW_SW_EEEEENS5_IJNS4_10UnderscoreESZ_SZ_EEEEENS4_13SM90_TMA_LOADENS4_14ComposedLayoutINS4_7SwizzleILi2ELi4ELi3EEENS4_18smem_ptr_flag_bitsILi8EEENSV_INS5_IJNSA_ILi8EEESF_EEENS5_IJSF_SB_EEEEEEEvNS4_8identityES12_S1C_vS1D_EENS_8epilogue10collective18CollectiveEpilogueINS1F_23Sm100TmaWarpSpecializedILi1ELi1ELi64ELb0ELb0EEEJSG_NS5_IJNSV_ISE_SB_EENSV_ISF_SB_EEEEESH_SI_SH_SI_NS1F_6fusion15FusionCallbacksIS1J_NS1N_13LinCombEltActINS1F_6thread7SigmoidESH_fSH_fLNS_15FloatRoundStyleE2EEESG_S1M_JEEENS4_5SM1004TMEM4LOAD26SM100_TMEM_LOAD_32dp32b64xES12_S1C_NS4_39AutoVectorizingCopyWithAssumedAlignmentILi128EEENS4_14SM90_TMA_STOREES1C_S20_S20_EEEvvEEEEvNT_6ParamsE,"",@"SHT_CUDA_INFO"
	.sectionflags	@""
	.align	4


	//----- nvinfo : EIATTR_CUDA_API_VERSION
	.align		4
        /*0000*/ 	.byte	0x04, 0x37
        /*0002*/ 	.short	(.L_33 - .L_32)
.L_32:
        /*0004*/ 	.word	0x00000082


	//----- nvinfo : EIATTR_KPARAM_INFO
	.align		4
.L_33:
        /*0008*/ 	.byte	0x04, 0x17
        /*000a*/ 	.short	(.L_35 - .L_34)
.L_34:
        /*000c*/ 	.word	0x00000000
        /*0010*/ 	.short	0x0000
        /*0012*/ 	.short	0x0000
        /*0014*/ 	.byte	0x00, 0xf0, 0x01, 0x20


	//----- nvinfo : EIATTR_AT_ENTRY_FRAGMENTS
	.align		4
.L_35:
        /*0018*/ 	.byte	0x04, 0x4f
        /*001a*/ 	.short	(.L_37 - .L_36)


	//   ....[0]....
.L_36:
        /*001c*/ 	.word	0x00000006


	//----- nvinfo : EIATTR_RESERVED_SMEM_USED
	.align		4
.L_37:
        /*0020*/ 	.byte	0x01, 0x41
	.zero		2


	//----- nvinfo : EIATTR_SPARSE_MMA_MASK
	.align		4
        /*0024*/ 	.byte	0x03, 0x50
        /*0026*/ 	.short	0x0000


	//----- nvinfo : EIATTR_TCGEN05_1CTA_USED
	.align		4
        /*0028*/ 	.byte	0x01, 0x51
	.zero		2


	//----- nvinfo : EIATTR_MAXREG_COUNT
	.align		4
        /*002c*/ 	.byte	0x03, 0x1b
        /*002e*/ 	.short	0x00ff


	//----- nvinfo : EIATTR_NUM_BARRIERS
	.align		4
        /*0030*/ 	.byte	0x02, 0x4c
        /*0032*/ 	.byte	0x07
	.zero		1


	//----- nvinfo : EIATTR_EXTERNS
	.align		4
        /*0034*/ 	.byte	0x04, 0x0f
        /*0036*/ 	.short	(.L_39 - .L_38)


	//   ....[0]....
	.align		4
.L_38:
        /*0038*/ 	.word	index@(__assertfail)


	//----- nvinfo : EIATTR_MERCURY_ISA_VERSION
	.align		4
.L_39:
        /*003c*/ 	.byte	0x03, 0x5f
        /*003e*/ 	.short	0x0101


	//----- nvinfo : EIATTR_INT_WARP_WIDE_INSTR_OFFSETS
	.align		4
        /*0040*/ 	.byte	0x04, 0x31
        /*0042*/ 	.short	(.L_41 - .L_40)


	//   ....[0]....
.L_40:
        /*0044*/ 	.word	0x00001f10


	//   ....[1]....
        /*0048*/ 	.word	0x00003fd0


	//   ....[2]....
        /*004c*/ 	.word	0x00003ff0


	//   ....[3]....
        /*0050*/ 	.word	0x00004020


	//   ....[4]....
        /*0054*/ 	.word	0x00004a30


	//   ....[5]....
        /*0058*/ 	.word	0x00004b20


	//----- nvinfo : EIATTR_COOP_GROUP_MASK_REGIDS
	.align		4
.L_41:
        /*005c*/ 	.byte	0x04, 0x29
        /*005e*/ 	.short	(.L_43 - .L_42)


	//   ....[0]....
.L_42:
        /*0060*/ 	.word	0xffffffff


	//   ....[1]....
        /*0064*/ 	.word	0xffffffff


	//   ....[2]....
        /*0068*/ 	.word	0xffffffff


	//   ....[3]....
        /*006c*/ 	.word	0xffffffff


	//   ....[4]....
        /*0070*/ 	.word	0xffffffff


	//   ....[5]....
        /*0074*/ 	.word	0xffffffff


	//   ....[6]....
        /*0078*/ 	.word	0xffffffff


	//   ....[7]....
        /*007c*/ 	.word	0xffffffff


	//   ....[8]....
        /*0080*/ 	.word	0xffffffff


	//   ....[9]....
        /*0084*/ 	.word	0xffffffff


	//   ....[10]....
        /*0088*/ 	.word	0xffffffff


	//   ....[11]....
        /*008c*/ 	.word	0xffffffff


	//   ....[12]....
        /*0090*/ 	.word	0xffffffff


	//----- nvinfo : EIATTR_COOP_GROUP_INSTR_OFFSETS
	.align		4
.L_43:
        /*0094*/ 	.byte	0x04, 0x28
        /*0096*/ 	.short	(.L_45 - .L_44)


	//   ....[0]....
.L_44:
        /*0098*/ 	.word	0x00000090


	//   ....[1]....
        /*009c*/ 	.word	0x000004a0


	//   ....[2]....
        /*00a0*/ 	.word	0x000007e0


	//   ....[3]....
        /*00a4*/ 	.word	0x00000920


	//   ....[4]....
        /*00a8*/ 	.word	0x00000a20


	//   ....[5]....
        /*00ac*/ 	.word	0x00000b90


	//   ....[6]....
        /*00b0*/ 	.word	0x00000d30


	//   ....[7]....
        /*00b4*/ 	.word	0x00001df0


	//   ....[8]....
        /*00b8*/ 	.word	0x00003320


	//   ....[9]....
        /*00bc*/ 	.word	0x00003530


	//   ....[10]....
        /*00c0*/ 	.word	0x00003560


	//   ....[11]....
        /*00c4*/ 	.word	0x00003eb0


	//   ....[12]....
        /*00c8*/ 	.word	0x000040e0


	//----- nvinfo : EIATTR_VRC_CTA_INIT_COUNT
	.align		4
.L_45:
        /*00cc*/ 	.byte	0x02, 0x4a
        /*00ce*/ 	.byte	0x80
	.zero		1


	//----- nvinfo : EIATTR_SYSCALL_OFFSETS
	.align		4
        /*00d0*/ 	.byte	0x04, 0x46
        /*00d2*/ 	.short	(.L_47 - .L_46)


	//   ....[0]....
.L_46:
        /*00d4*/ 	.word	0x00005510


	//   ....[1]....
        /*00d8*/ 	.word	0x00005650


	//   ....[2]....
        /*00dc*/ 	.word	0x00005e30


	//----- nvinfo : EIATTR_MBARRIER_INSTR_OFFSETS
	.align		4
.L_47:
        /*00e0*/ 	.byte	0x04, 0x39
        /*00e2*/ 	.short	(.L_49 - .L_48)


	//   ....[0]....
.L_48:
        /*00e4*/ 	.word	0x000005a0
        /*00e8*/ 	.word	0x000000ff
        /*00ec*/ 	.word	0x00000000
        /*00f0*/ 	.short	0x0100
        /*00f2*/ 	.byte	0x05
	.zero		1


	//   ....[1]....
        /*00f4*/ 	.word	0x000005b0
        /*00f8*/ 	.word	0x000000ff
        /*00fc*/ 	.word	0x00000088
        /*0100*/ 	.short	0x0100
        /*0102*/ 	.byte	0x05
	.zero		1


	//   ....[2]....
        /*0104*/ 	.word	0x000005c0
        /*0108*/ 	.word	0x000000ff
        /*010c*/ 	.word	0x00000008
        /*0110*/ 	.short	0x0100
        /*0112*/ 	.byte	0x05
	.zero		1


	//   ....[3]....
        /*0114*/ 	.word	0x000005d0
        /*0118*/ 	.word	0x000000ff
        /*011c*/ 	.word	0x00000090
        /*0120*/ 	.short	0x0100
        /*0122*/ 	.byte	0x05
	.zero		1


	//   ....[4]....
        /*0124*/ 	.word	0x000005e0
        /*0128*/ 	.word	0x000000ff
        /*012c*/ 	.word	0x00000010
        /*0130*/ 	.short	0x0100
        /*0132*/ 	.byte	0x05
	.zero		1


	//   ....[5]....
        /*0134*/ 	.word	0x000005f0
        /*0138*/ 	.word	0x000000ff
        /*013c*/ 	.word	0x00000098
        /*0140*/ 	.short	0x0100
        /*0142*/ 	.byte	0x05
	.zero		1


	//   ....[6]....
        /*0144*/ 	.word	0x00000600
        /*0148*/ 	.word	0x000000ff
        /*014c*/ 	.word	0x00000018
        /*0150*/ 	.short	0x0100
        /*0152*/ 	.byte	0x05
	.zero		1


	//   ....[7]....
        /*0154*/ 	.word	0x00000610
        /*0158*/ 	.word	0x000000ff
        /*015c*/ 	.word	0x000000a0
        /*0160*/ 	.short	0x0100
        /*0162*/ 	.byte	0x05
	.zero		1


	//   ....[8]....
        /*0164*/ 	.word	0x00000620
        /*0168*/ 	.word	0x000000ff
        /*016c*/ 	.word	0x00000020
        /*0170*/ 	.short	0x0100
        /*0172*/ 	.byte	0x05
	.zero		1


	//   ....[9]....
        /*0174*/ 	.word	0x00000630
        /*0178*/ 	.word	0x000000ff
        /*017c*/ 	.word	0x000000a8
        /*0180*/ 	.short	0x0100
        /*0182*/ 	.byte	0x05
	.zero		1


	//   ....[10]....
        /*0184*/ 	.word	0x00000640
        /*0188*/ 	.word	0x000000ff
        /*018c*/ 	.word	0x00000028
        /*0190*/ 	.short	0x0100
        /*0192*/ 	.byte	0x05
	.zero		1


	//   ....[11]....
        /*0194*/ 	.word	0x00000650
        /*0198*/ 	.word	0x000000ff
        /*019c*/ 	.word	0x000000b0
        /*01a0*/ 	.short	0x0100
        /*01a2*/ 	.byte	0x05
	.zero		1


	//   ....[12]....
        /*01a4*/ 	.word	0x00000660
        /*01a8*/ 	.word	0x000000ff
        /*01ac*/ 	.word	0x00000030
        /*01b0*/ 	.short	0x0100
        /*01b2*/ 	.byte	0x05
	.zero		1


	//   ....[13]....
        /*01b4*/ 	.word	0x00000670
        /*01b8*/ 	.word	0x000000ff
        /*01bc*/ 	.word	0x000000b8
        /*01c0*/ 	.short	0x0100
        /*01c2*/ 	.byte	0x05
	.zero		1


	//   ....[14]....
        /*01c4*/ 	.word	0x00000680
        /*01c8*/ 	.word	0x000000ff
        /*01cc*/ 	.word	0x00000038
        /*01d0*/ 	.short	0x0100
        /*01d2*/ 	.byte	0x05
	.zero		1


	//   ....[15]....
        /*01d4*/ 	.word	0x00000690
        /*01d8*/ 	.word	0x000000ff
        /*01dc*/ 	.word	0x000000c0
        /*01e0*/ 	.short	0x0100
        /*01e2*/ 	.byte	0x05
	.zero		1


	//   ....[16]....
        /*01e4*/ 	.word	0x000006a0
        /*01e8*/ 	.word	0x000000ff
        /*01ec*/ 	.word	0x00000040
        /*01f0*/ 	.short	0x0100
        /*01f2*/ 	.byte	0x05
	.zero		1


	//   ....[17]....
        /*01f4*/ 	.word	0x000006b0
        /*01f8*/ 	.word	0x000000ff
        /*01fc*/ 	.word	0x000000c8
        /*0200*/ 	.short	0x0100
        /*0202*/ 	.byte	0x05
	.zero		1


	//   ....[18]....
        /*0204*/ 	.word	0x000006c0
        /*0208*/ 	.word	0x000000ff
        /*020c*/ 	.word	0x00000048
        /*0210*/ 	.short	0x0100
        /*0212*/ 	.byte	0x05
	.zero		1


	//   ....[19]....
        /*0214*/ 	.word	0x000006d0
        /*0218*/ 	.word	0x000000ff
        /*021c*/ 	.word	0x000000d0
        /*0220*/ 	.short	0x0100
        /*0222*/ 	.byte	0x05
	.zero		1


	//   ....[20]....
        /*0224*/ 	.word	0x000006e0
        /*0228*/ 	.word	0x000000ff
        /*022c*/ 	.word	0x00000050
        /*0230*/ 	.short	0x0100
        /*0232*/ 	.byte	0x05
	.zero		1


	//   ....[21]....
        /*0234*/ 	.word	0x000006f0
        /*0238*/ 	.word	0x000000ff
        /*023c*/ 	.word	0x000000d8
        /*0240*/ 	.short	0x0100
        /*0242*/ 	.byte	0x05
	.zero		1


	//   ....[22]....
        /*0244*/ 	.word	0x00000700
        /*0248*/ 	.word	0x000000ff
        /*024c*/ 	.word	0x00000058
        /*0250*/ 	.short	0x0100
        /*0252*/ 	.byte	0x05
	.zero		1


	//   ....[23]....
        /*0254*/ 	.word	0x00000710
        /*0258*/ 	.word	0x000000ff
        /*025c*/ 	.word	0x000000e0
        /*0260*/ 	.short	0x0100
        /*0262*/ 	.byte	0x05
	.zero		1


	//   ....[24]....
        /*0264*/ 	.word	0x00000720
        /*0268*/ 	.word	0x000000ff
        /*026c*/ 	.word	0x00000060
        /*0270*/ 	.short	0x0100
        /*0272*/ 	.byte	0x05
	.zero		1


	//   ....[25]....
        /*0274*/ 	.word	0x00000730
        /*0278*/ 	.word	0x000000ff
        /*027c*/ 	.word	0x000000e8
        /*0280*/ 	.short	0x0100
        /*0282*/ 	.byte	0x05
	.zero		1


	//   ....[26]....
        /*0284*/ 	.word	0x00000740
        /*0288*/ 	.word	0x000000ff
        /*028c*/ 	.word	0x00000068
        /*0290*/ 	.short	0x0100
        /*0292*/ 	.byte	0x05
	.zero		1


	//   ....[27]....
        /*0294*/ 	.word	0x00000750
        /*0298*/ 	.word	0x000000ff
        /*029c*/ 	.word	0x000000f0
        /*02a0*/ 	.short	0x0100
        /*02a2*/ 	.byte	0x05
	.zero		1


	//   ....[28]....
        /*02a4*/ 	.word	0x00000760
        /*02a8*/ 	.word	0x000000ff
        /*02ac*/ 	.word	0x00000070
        /*02b0*/ 	.short	0x0100
        /*02b2*/ 	.byte	0x05
	.zero		1


	//   ....[29]....
        /*02b4*/ 	.word	0x00000770
        /*02b8*/ 	.word	0x000000ff
        /*02bc*/ 	.word	0x000000f8
        /*02c0*/ 	.short	0x0100
        /*02c2*/ 	.byte	0x05
	.zero		1


	//   ....[30]....
        /*02c4*/ 	.word	0x00000780
        /*02c8*/ 	.word	0x000000ff
        /*02cc*/ 	.word	0x00000078
        /*02d0*/ 	.short	0x0100
        /*02d2*/ 	.byte	0x05
	.zero		1


	//   ....[31]....
        /*02d4*/ 	.word	0x00000790
        /*02d8*/ 	.word	0x000000ff
        /*02dc*/ 	.word	0x00000100
        /*02e0*/ 	.short	0x0100
        /*02e2*/ 	.byte	0x05
	.zero		1


	//   ....[32]....
        /*02e4*/ 	.word	0x000007a0
        /*02e8*/ 	.word	0x000000ff
        /*02ec*/ 	.word	0x00000080
        /*02f0*/ 	.short	0x0100
        /*02f2*/ 	.byte	0x05
	.zero		1


	//   ....[33]....
        /*02f4*/ 	.word	0x000007b0
        /*02f8*/ 	.word	0x000000ff
        /*02fc*/ 	.word	0x00000108
        /*0300*/ 	.short	0x0100
        /*0302*/ 	.byte	0x05
	.zero		1


	//   ....[34]....
        /*0304*/ 	.word	0x000008f0
        /*0308*/ 	.word	0x000000ff
        /*030c*/ 	.word	0x00000110
        /*0310*/ 	.short	0x0100
        /*0312*/ 	.byte	0x06
	.zero		1


	//   ....[35]....
        /*0314*/ 	.word	0x00000900
        /*0318*/ 	.word	0x000000ff
        /*031c*/ 	.word	0x00000118
        /*0320*/ 	.short	0x0100
        /*0322*/ 	.byte	0x06
	.zero		1


	//   ....[36]....
        /*0324*/ 	.word	0x000009f0
        /*0328*/ 	.word	0x000000ff
        /*032c*/ 	.word	0x00000120
        /*0330*/ 	.short	0x0100
        /*0332*/ 	.byte	0x05
	.zero		1


	//   ....[37]....
        /*0334*/ 	.word	0x00000a00
        /*0338*/ 	.word	0x000000ff
        /*033c*/ 	.word	0x00000128
        /*0340*/ 	.short	0x0100
        /*0342*/ 	.byte	0x05
	.zero		1


	//   ....[38]....
        /*0344*/ 	.word	0x00000b40
        /*0348*/ 	.word	0x000000ff
        /*034c*/ 	.word	0x00000130
        /*0350*/ 	.short	0x0100
        /*0352*/ 	.byte	0x05
	.zero		1


	//   ....[39]....
        /*0354*/ 	.word	0x00000b50
        /*0358*/ 	.word	0x000000ff
        /*035c*/ 	.word	0x00000140
        /*0360*/ 	.short	0x0100
        /*0362*/ 	.byte	0x05
	.zero		1


	//   ....[40]....
        /*0364*/ 	.word	0x00000b60
        /*0368*/ 	.word	0x000000ff
        /*036c*/ 	.word	0x00000138
        /*0370*/ 	.short	0x0100
        /*0372*/ 	.byte	0x05
	.zero		1


	//   ....[41]....
        /*0374*/ 	.word	0x00000b70
        /*0378*/ 	.word	0x000000ff
        /*037c*/ 	.word	0x00000148
        /*0380*/ 	.short	0x0100
        /*0382*/ 	.byte	0x05
	.zero		1


	//   ....[42]....
        /*0384*/ 	.word	0x00000ca0
        /*0388*/ 	.word	0x000000ff
        /*038c*/ 	.word	0x00000150
        /*0390*/ 	.short	0x0100
        /*0392*/ 	.byte	0x06
	.zero		1


	//   ....[43]....
        /*0394*/ 	.word	0x00000cb0
        /*0398*/ 	.word	0x000000ff
        /*039c*/ 	.word	0x00000170
        /*03a0*/ 	.short	0x0100
        /*03a2*/ 	.byte	0x06
	.zero		1


	//   ....[44]....
        /*03a4*/ 	.word	0x00000cc0
        /*03a8*/ 	.word	0x000000ff
        /*03ac*/ 	.word	0x00000158
        /*03b0*/ 	.short	0x0100
        /*03b2*/ 	.byte	0x06
	.zero		1


	//   ....[45]....
        /*03b4*/ 	.word	0x00000cd0
        /*03b8*/ 	.word	0x000000ff
        /*03bc*/ 	.word	0x00000178
        /*03c0*/ 	.short	0x0100
        /*03c2*/ 	.byte	0x06
	.zero		1


	//   ....[46]....
        /*03c4*/ 	.word	0x00000ce0
        /*03c8*/ 	.word	0x000000ff
        /*03cc*/ 	.word	0x00000160
        /*03d0*/ 	.short	0x0100
        /*03d2*/ 	.byte	0x06
	.zero		1


	//   ....[47]....
        /*03d4*/ 	.word	0x00000cf0
        /*03d8*/ 	.word	0x000000ff
        /*03dc*/ 	.word	0x00000180
        /*03e0*/ 	.short	0x0100
        /*03e2*/ 	.byte	0x06
	.zero		1


	//   ....[48]....
        /*03e4*/ 	.word	0x00000d00
        /*03e8*/ 	.word	0x000000ff
        /*03ec*/ 	.word	0x00000168
        /*03f0*/ 	.short	0x0100
        /*03f2*/ 	.byte	0x06
	.zero		1


	//   ....[49]....
        /*03f4*/ 	.word	0x00000d10
        /*03f8*/ 	.word	0x000000ff
        /*03fc*/ 	.word	0x00000188
        /*0400*/ 	.short	0x0100
        /*0402*/ 	.byte	0x06
	.zero		1


	//   ....[50]....
        /*0404*/ 	.word	0x00000e00
        /*0408*/ 	.word	0x000000ff
        /*040c*/ 	.word	0x00000190
        /*0410*/ 	.short	0x0100
        /*0412*/ 	.byte	0x05
	.zero		1


	//   ....[51]....
        /*0414*/ 	.word	0x00000e10
        /*0418*/ 	.word	0x000000ff
        /*041c*/ 	.word	0x000001a0
        /*0420*/ 	.short	0x0100
        /*0422*/ 	.byte	0x05
	.zero		1


	//   ....[52]....
        /*0424*/ 	.word	0x00000e20
        /*0428*/ 	.word	0x000000ff
        /*042c*/ 	.word	0x00000198
        /*0430*/ 	.short	0x0100
        /*0432*/ 	.byte	0x05
	.zero		1


	//   ....[53]....
        /*0434*/ 	.word	0x00000e30
        /*0438*/ 	.word	0x000000ff
        /*043c*/ 	.word	0x000001a8
        /*0440*/ 	.short	0x0100
        /*0442*/ 	.byte	0x05
	.zero		1


	//   ....[54]....
        /*0444*/ 	.word	0x000016e0
        /*0448*/ 	.word	0x00000003
        /*044c*/ 	.word	0x000001a0
        /*0450*/ 	.short	0x010a
        /*0452*/ 	.byte	0xff
	.zero		1


	//   ....[55]....
        /*0454*/ 	.word	0x00001710
        /*0458*/ 	.word	0x00000003
        /*045c*/ 	.word	0x00000190
        /*0460*/ 	.short	0x0101
        /*0462*/ 	.byte	0xff
	.zero		1


	//   ....[56]....
        /*0464*/ 	.word	0x000017e0
        /*0468*/ 	.word	0x000000ff
        /*046c*/ 	.word	0x00000088
        /*0470*/ 	.short	0x010a
        /*0472*/ 	.byte	0x08
	.zero		1


	//   ....[57]....
        /*0474*/ 	.word	0x00001880
        /*0478*/ 	.word	0x000000ff
        /*047c*/ 	.word	0x00000088
        /*0480*/ 	.short	0x010a
        /*0482*/ 	.byte	0x21
	.zero		1


	//   ....[58]....
        /*0484*/ 	.word	0x000019d0
        /*0488*/ 	.word	0x000000ff
        /*048c*/ 	.word	0x00000088
        /*0490*/ 	.short	0x010a
        /*0492*/ 	.byte	0x08
	.zero		1


	//   ....[59]....
        /*0494*/ 	.word	0x00001b00
        /*0498*/ 	.word	0x000000ff
        /*049c*/ 	.word	0x00000128
        /*04a0*/ 	.short	0x0101
        /*04a2*/ 	.byte	0x04
	.zero		1


	//   ....[60]....
        /*04a4*/ 	.word	0x00001b10
        /*04a8*/ 	.word	0x000000ff
        /*04ac*/ 	.word	0x00000088
        /*04b0*/ 	.short	0x010a
        /*04b2*/ 	.byte	0x08
	.zero		1


	//   ....[61]....
        /*04b4*/ 	.word	0x00001b90
        /*04b8*/ 	.word	0x000000ff
        /*04bc*/ 	.word	0x00000088
        /*04c0*/ 	.short	0x010a
        /*04c2*/ 	.byte	0x11
	.zero		1


	//   ....[62]....
        /*04c4*/ 	.word	0x00001ce0
        /*04c8*/ 	.word	0x000000ff
        /*04cc*/ 	.word	0x00000088
        /*04d0*/ 	.short	0x010a
        /*04d2*/ 	.byte	0x08
	.zero		1


	//   ....[63]....
        /*04d4*/ 	.word	0x00001e20
        /*04d8*/ 	.word	0x00000002
        /*04dc*/ 	.word	0x00000130
        /*04e0*/ 	.short	0x010a
        /*04e2*/ 	.byte	0xff
	.zero		1


	//   ....[64]....
        /*04e4*/ 	.word	0x00001ee0
        /*04e8*/ 	.word	0x00000002
        /*04ec*/ 	.word	0x00000000
        /*04f0*/ 	.short	0x0101
        /*04f2*/ 	.byte	0xff
	.zero		1


	//   ....[65]....
        /*04f4*/ 	.word	0x00002440
        /*04f8*/ 	.word	0x000000ff
        /*04fc*/ 	.word	0x00000000
        /*0500*/ 	.short	0x010a
        /*0502*/ 	.byte	0x05
	.zero		1


	//   ....[66]....
        /*0504*/ 	.word	0x000024d0
        /*0508*/ 	.word	0x000000ff
        /*050c*/ 	.word	0x00000000
        /*0510*/ 	.short	0x010a
        /*0512*/ 	.byte	0x05
	.zero		1


	//   ....[67]....
        /*0514*/ 	.word	0x00002560
        /*0518*/ 	.word	0x000000ff
        /*051c*/ 	.word	0x00000000
        /*0520*/ 	.short	0x010a
        /*0522*/ 	.byte	0x05
	.zero		1


	//   ....[68]....
        /*0524*/ 	.word	0x000025f0
        /*0528*/ 	.word	0x000000ff
        /*052c*/ 	.word	0x00000000
        /*0530*/ 	.short	0x010a
        /*0532*/ 	.byte	0x05
	.zero		1


	//   ....[69]....
        /*0534*/ 	.word	0x00002680
        /*0538*/ 	.word	0x000000ff
        /*053c*/ 	.word	0x00000000
        /*0540*/ 	.short	0x010a
        /*0542*/ 	.byte	0x05
	.zero		1


	//   ....[70]....
        /*0544*/ 	.word	0x00002710
        /*0548*/ 	.word	0x000000ff
        /*054c*/ 	.word	0x00000000
        /*0550*/ 	.short	0x010a
        /*0552*/ 	.byte	0x05
	.zero		1


	//   ....[71]....
        /*0554*/ 	.word	0x000027a0
        /*0558*/ 	.word	0x000000ff
        /*055c*/ 	.word	0x00000000
        /*0560*/ 	.short	0x010a
        /*0562*/ 	.byte	0x05
	.zero		1


	//   ....[72]....
        /*0564*/ 	.word	0x00002830
        /*0568*/ 	.word	0x000000ff
        /*056c*/ 	.word	0x00000000
        /*0570*/ 	.short	0x010a
        /*0572*/ 	.byte	0x05
	.zero		1


	//   ....[73]....
        /*0574*/ 	.word	0x000028c0
        /*0578*/ 	.word	0x000000ff
        /*057c*/ 	.word	0x00000000
        /*0580*/ 	.short	0x010a
        /*0582*/ 	.byte	0x05
	.zero		1


	//   ....[74]....
        /*0584*/ 	.word	0x00002950
        /*0588*/ 	.word	0x000000ff
        /*058c*/ 	.word	0x00000000
        /*0590*/ 	.short	0x010a
        /*0592*/ 	.byte	0x05
	.zero		1


	//   ....[75]....
        /*0594*/ 	.word	0x000029e0
        /*0598*/ 	.word	0x000000ff
        /*059c*/ 	.word	0x00000000
        /*05a0*/ 	.short	0x010a
        /*05a2*/ 	.byte	0x05
	.zero		1


	//   ....[76]....
        /*05a4*/ 	.word	0x00002a70
        /*05a8*/ 	.word	0x000000ff
        /*05ac*/ 	.word	0x00000000
        /*05b0*/ 	.short	0x010a
        /*05b2*/ 	.byte	0x05
	.zero		1


	//   ....[77]....
        /*05b4*/ 	.word	0x00002b00
        /*05b8*/ 	.word	0x000000ff
        /*05bc*/ 	.word	0x00000000
        /*05c0*/ 	.short	0x010a
        /*05c2*/ 	.byte	0x05
	.zero		1


	//   ....[78]....
        /*05c4*/ 	.word	0x00002b90
        /*05c8*/ 	.word	0x000000ff
        /*05cc*/ 	.word	0x00000000
        /*05d0*/ 	.short	0x010a
        /*05d2*/ 	.byte	0x05
	.zero		1


	//   ....[79]....
        /*05d4*/ 	.word	0x00002c20
        /*05d8*/ 	.word	0x000000ff
        /*05dc*/ 	.word	0x00000000
        /*05e0*/ 	.short	0x010a
        /*05e2*/ 	.byte	0x05
	.zero		1


	//   ....[80]....
        /*05e4*/ 	.word	0x00002cb0
        /*05e8*/ 	.word	0x000000ff
        /*05ec*/ 	.word	0x00000000
        /*05f0*/ 	.short	0x010a
        /*05f2*/ 	.byte	0x05
	.zero		1


	//   ....[81]....
        /*05f4*/ 	.word	0x00002d50
        /*05f8*/ 	.word	0x00000000
        /*05fc*/ 	.word	0x00000000
        /*0600*/ 	.short	0x010a
        /*0602*/ 	.byte	0xff
	.zero		1


	//   ....[82]....
        /*0604*/ 	.word	0x00002e70
        /*0608*/ 	.word	0x00000000
        /*060c*/ 	.word	0x00000190
        /*0610*/ 	.short	0x010a
        /*0612*/ 	.byte	0xff
	.zero		1


	//   ....[83]....
        /*0614*/ 	.word	0x00002ed0
        /*0618*/ 	.word	0x00000004
        /*061c*/ 	.word	0x00000000
        /*0620*/ 	.short	0x0101
        /*0622*/ 	.byte	0xff
	.zero		1


	//   ....[84]....
        /*0624*/ 	.word	0x00002ef0
        /*0628*/ 	.word	0x000000ff
        /*062c*/ 	.word	0x00000140
        /*0630*/ 	.short	0x010a
        /*0632*/ 	.byte	0x05
	.zero		1


	//   ....[85]....
        /*0634*/ 	.word	0x00003010
        /*0638*/ 	.word	0x00000000
        /*063c*/ 	.word	0x00000130
        /*0640*/ 	.short	0x010a
        /*0642*/ 	.byte	0xff
	.zero		1


	//   ....[86]....
        /*0644*/ 	.word	0x00003120
        /*0648*/ 	.word	0x00000000
        /*064c*/ 	.word	0x00000000
        /*0650*/ 	.short	0x0101
        /*0652*/ 	.byte	0xff
	.zero		1


	//   ....[87]....
        /*0654*/ 	.word	0x000031b0
        /*0658*/ 	.word	0x000000ff
        /*065c*/ 	.word	0x00000140
        /*0660*/ 	.short	0x0106
        /*0662*/ 	.byte	0x05
	.zero		1


	//   ....[88]....
        /*0664*/ 	.word	0x000031d0
        /*0668*/ 	.word	0x000000ff
        /*066c*/ 	.word	0x00000140
        /*0670*/ 	.short	0x010a
        /*0672*/ 	.byte	0x05
	.zero		1


	//   ....[89]....
        /*0674*/ 	.word	0x00003260
        /*0678*/ 	.word	0x000000ff
        /*067c*/ 	.word	0x00000140
        /*0680*/ 	.short	0x0106
        /*0682*/ 	.byte	0x04
	.zero		1


	//   ....[90]....
        /*0684*/ 	.word	0x000032a0
        /*0688*/ 	.word	0x00000000
        /*068c*/ 	.word	0x00000140
        /*0690*/ 	.short	0x010a
        /*0692*/ 	.byte	0xff
	.zero		1


	//   ....[91]....
        /*0694*/ 	.word	0x000037a0
        /*0698*/ 	.word	0x00000000
        /*069c*/ 	.word	0x00000130
        /*06a0*/ 	.short	0x010a
        /*06a2*/ 	.byte	0xff
	.zero		1


	//   ....[92]....
        /*06a4*/ 	.word	0x000038b0
        /*06a8*/ 	.word	0x00000003
        /*06ac*/ 	.word	0x00000000
        /*06b0*/ 	.short	0x0101
        /*06b2*/ 	.byte	0xff
	.zero		1


	//   ....[93]....
        /*06b4*/ 	.word	0x000038c0
        /*06b8*/ 	.word	0x000000ff
        /*06bc*/ 	.word	0x00000000
        /*06c0*/ 	.short	0x010a
        /*06c2*/ 	.byte	0x04
	.zero		1


	//   ....[94]....
        /*06c4*/ 	.word	0x000038d0
        /*06c8*/ 	.word	0x000000ff
        /*06cc*/ 	.word	0x00000170
        /*06d0*/ 	.short	0x010a
        /*06d2*/ 	.byte	0x08
	.zero		1


	//   ....[95]....
        /*06d4*/ 	.word	0x000039a0
        /*06d8*/ 	.word	0x000000ff
        /*06dc*/ 	.word	0x00000000
        /*06e0*/ 	.short	0x010a
        /*06e2*/ 	.byte	0x07
	.zero		1


	//   ....[96]....
        /*06e4*/ 	.word	0x00003ae0
        /*06e8*/ 	.word	0x000000ff
        /*06ec*/ 	.word	0x00000000
        /*06f0*/ 	.short	0x010a
        /*06f2*/ 	.byte	0x04
	.zero		1


	//   ....[97]....
        /*06f4*/ 	.word	0x00003ce0
        /*06f8*/ 	.word	0x000000ff
        /*06fc*/ 	.word	0x00000000
        /*0700*/ 	.short	0x010a
        /*0702*/ 	.byte	0x05
	.zero		1


	//   ....[98]....
        /*0704*/ 	.word	0x00003d70
        /*0708*/ 	.word	0x000000ff
        /*070c*/ 	.word	0x00000000
        /*0710*/ 	.short	0x010a
        /*0712*/ 	.byte	0x05
	.zero		1


	//   ....[99]....
        /*0714*/ 	.word	0x00003e00
        /*0718*/ 	.word	0x000000ff
        /*071c*/ 	.word	0x00000000
        /*0720*/ 	.short	0x010a
        /*0722*/ 	.byte	0x05
	.zero		1


	//   ....[100]....
        /*0724*/ 	.word	0x00003e90
        /*0728*/ 	.word	0x000000ff
        /*072c*/ 	.word	0x00000000
        /*0730*/ 	.short	0x010a
        /*0732*/ 	.byte	0x07
	.zero		1


	//   ....[101]....
        /*0734*/ 	.word	0x000042d0
        /*0738*/ 	.word	0x00000000
        /*073c*/ 	.word	0x00000130
        /*0740*/ 	.short	0x010a
        /*0742*/ 	.byte	0xff
	.zero		1


	//   ....[102]....
        /*0744*/ 	.word	0x000043c0
        /*0748*/ 	.word	0x00000000
        /*074c*/ 	.word	0x00000000
        /*0750*/ 	.short	0x0101
        /*0752*/ 	.byte	0xff
	.zero		1


	//   ....[103]....
        /*0754*/ 	.word	0x000046e0
        /*0758*/ 	.word	0x000000ff
        /*075c*/ 	.word	0x00000128
        /*0760*/ 	.short	0x010a
        /*0762*/ 	.byte	0x06
	.zero		1


	//   ....[104]....
        /*0764*/ 	.word	0x00004860
        /*0768*/ 	.word	0x000000ff
        /*076c*/ 	.word	0x00000118
        /*0770*/ 	.short	0x010a
        /*0772*/ 	.byte	0x06
	.zero		1


	//   ....[105]....
        /*0774*/ 	.word	0x00004b90
        /*0778*/ 	.word	0x000000ff
        /*077c*/ 	.word	0x00000110
        /*0780*/ 	.short	0x010b
        /*0782*/ 	.byte	0x06
	.zero		1


	//   ....[106]....
        /*0784*/ 	.word	0x00004bb0
        /*0788*/ 	.word	0x000000ff
        /*078c*/ 	.word	0x00000000
        /*0790*/ 	.short	0x0101
        /*0792*/ 	.byte	0x25
	.zero		1


	//   ....[107]....
        /*0794*/ 	.word	0x00004bf0
        /*0798*/ 	.word	0x00000000
        /*079c*/ 	.word	0x00000118
        /*07a0*/ 	.short	0x010a
        /*07a2*/ 	.byte	0xff
	.zero		1


	//   ....[108]....
        /*07a4*/ 	.word	0x00004f20
        /*07a8*/ 	.word	0x00000000
        /*07ac*/ 	.word	0x00000130
        /*07b0*/ 	.short	0x010a
        /*07b2*/ 	.byte	0xff
	.zero		1


	//   ....[109]....
        /*07b4*/ 	.word	0x00005030
        /*07b8*/ 	.word	0x00000000
        /*07bc*/ 	.word	0x00000000
        /*07c0*/ 	.short	0x0101
        /*07c2*/ 	.byte	0xff
	.zero		1


	//   ....[110]....
        /*07c4*/ 	.word	0x00005970
        /*07c8*/ 	.word	0x000000ff
        /*07cc*/ 	.word	0x00000110
        /*07d0*/ 	.short	0x010a
        /*07d2*/ 	.byte	0x2b
	.zero		1


	//   ....[111]....
        /*07d4*/ 	.word	0x00005a20
        /*07d8*/ 	.word	0x000000c6
        /*07dc*/ 	.word	0x00000150
        /*07e0*/ 	.short	0x010a
        /*07e2*/ 	.byte	0xff
	.zero		1


	//   ....[112]....
        /*07e4*/ 	.word	0x00005bb0
        /*07e8*/ 	.word	0x000000ff
        /*07ec*/ 	.word	0x00000110
        /*07f0*/ 	.short	0x010a
        /*07f2*/ 	.byte	0x2b
	.zero		1


	//   ....[113]....
        /*07f4*/ 	.word	0x00005cb0
        /*07f8*/ 	.word	0x000000ff
        /*07fc*/ 	.word	0x00000000
        /*0800*/ 	.short	0x0101
        /*0802*/ 	.byte	0x04
	.zero		1


	//   ....[114]....
        /*0804*/ 	.word	0x00005d10
        /*0808*/ 	.word	0x000000c6
        /*080c*/ 	.word	0x00000150
        /*0810*/ 	.short	0x010a
        /*0812*/ 	.byte	0xff
	.zero		1


	//   ....[115]....
        /*0814*/ 	.word	0x00006d90
        /*0818*/ 	.word	0x000000ff
        /*081c*/ 	.word	0x00000000
        /*0820*/ 	.short	0x0101
        /*0822*/ 	.byte	0x05
	.zero		1


	//   ....[116]....
        /*0824*/ 	.word	0x0000d280
        /*0828*/ 	.word	0x00000003
        /*082c*/ 	.word	0x000001a0
        /*0830*/ 	.short	0x010a
        /*0832*/ 	.byte	0xff
	.zero		1


	//   ....[117]....
        /*0834*/ 	.word	0x0000d2e0
        /*0838*/ 	.word	0x00000002
        /*083c*/ 	.word	0x00000088
        /*0840*/ 	.short	0x010a
        /*0842*/ 	.byte	0xff
	.zero		1


	//   ....[118]....
        /*0844*/ 	.word	0x0000d340
        /*0848*/ 	.word	0x00000002
        /*084c*/ 	.word	0x00000088
        /*0850*/ 	.short	0x010a
        /*0852*/ 	.byte	0xff
	.zero		1


	//   ....[119]....
        /*0854*/ 	.word	0x0000d390
        /*0858*/ 	.word	0x00000002
        /*085c*/ 	.word	0x00000130
        /*0860*/ 	.short	0x010a
        /*0862*/ 	.byte	0xff
	.zero		1


	//   ....[120]....
        /*0864*/ 	.word	0x0000d3f0
        /*0868*/ 	.word	0x00000000
        /*086c*/ 	.word	0x00000000
        /*0870*/ 	.short	0x010a
        /*0872*/ 	.byte	0xff
	.zero		1


	//   ....[121]....
        /*0874*/ 	.word	0x0000d450
        /*0878*/ 	.word	0x00000000
        /*087c*/ 	.word	0x00000000
        /*0880*/ 	.short	0x010a
        /*0882*/ 	.byte	0xff
	.zero		1


	//   ....[122]....
        /*0884*/ 	.word	0x0000d4b0
        /*0888*/ 	.word	0x00000000
        /*088c*/ 	.word	0x00000000
        /*0890*/ 	.short	0x010a
        /*0892*/ 	.byte	0xff
	.zero		1


	//   ....[123]....
        /*0894*/ 	.word	0x0000d510
        /*0898*/ 	.word	0x00000000
        /*089c*/ 	.word	0x00000000
        /*08a0*/ 	.short	0x010a
        /*08a2*/ 	.byte	0xff
	.zero		1


	//   ....[124]....
        /*08a4*/ 	.word	0x0000d570
        /*08a8*/ 	.word	0x00000000
        /*08ac*/ 	.word	0x00000000
        /*08b0*/ 	.short	0x010a
        /*08b2*/ 	.byte	0xff
	.zero		1


	//   ....[125]....
        /*08b4*/ 	.word	0x0000d5d0
        /*08b8*/ 	.word	0x00000000
        /*08bc*/ 	.word	0x00000000
        /*08c0*/ 	.short	0x010a
        /*08c2*/ 	.byte	0xff
	.zero		1


	//   ....[126]....
        /*08c4*/ 	.word	0x0000d630
        /*08c8*/ 	.word	0x00000000
        /*08cc*/ 	.word	0x00000000
        /*08d0*/ 	.short	0x010a
        /*08d2*/ 	.byte	0xff
	.zero		1


	//   ....[127]....
        /*08d4*/ 	.word	0x0000d690
        /*08d8*/ 	.word	0x00000000
        /*08dc*/ 	.word	0x00000000
        /*08e0*/ 	.short	0x010a
        /*08e2*/ 	.byte	0xff
	.zero		1


	//   ....[128]....
        /*08e4*/ 	.word	0x0000d6f0
        /*08e8*/ 	.word	0x00000000
        /*08ec*/ 	.word	0x00000000
        /*08f0*/ 	.short	0x010a
        /*08f2*/ 	.byte	0xff
	.zero		1


	//   ....[129]....
        /*08f4*/ 	.word	0x0000d750
        /*08f8*/ 	.word	0x00000000
        /*08fc*/ 	.word	0x00000000
        /*0900*/ 	.short	0x010a
        /*0902*/ 	.byte	0xff
	.zero		1


	//   ....[130]....
        /*0904*/ 	.word	0x0000d7b0
        /*0908*/ 	.word	0x00000000
        /*090c*/ 	.word	0x00000000
        /*0910*/ 	.short	0x010a
        /*0912*/ 	.byte	0xff
	.zero		1


	//   ....[131]....
        /*0914*/ 	.word	0x0000d810
        /*0918*/ 	.word	0x00000000
        /*091c*/ 	.word	0x00000000
        /*0920*/ 	.short	0x010a
        /*0922*/ 	.byte	0xff
	.zero		1


	//   ....[132]....
        /*0924*/ 	.word	0x0000d870
        /*0928*/ 	.word	0x00000000
        /*092c*/ 	.word	0x00000000
        /*0930*/ 	.short	0x010a
        /*0932*/ 	.byte	0xff
	.zero		1


	//   ....[133]....
        /*0934*/ 	.word	0x0000d8d0
        /*0938*/ 	.word	0x00000000
        /*093c*/ 	.word	0x00000000
        /*0940*/ 	.short	0x010a
        /*0942*/ 	.byte	0xff
	.zero		1


	//   ....[134]....
        /*0944*/ 	.word	0x0000d930
        /*0948*/ 	.word	0x00000000
        /*094c*/ 	.word	0x00000000
        /*0950*/ 	.short	0x010a
        /*0952*/ 	.byte	0xff
	.zero		1


	//   ....[135]....
        /*0954*/ 	.word	0x0000d990
        /*0958*/ 	.word	0x00000000
        /*095c*/ 	.word	0x00000000
        /*0960*/ 	.short	0x010a
        /*0962*/ 	.byte	0xff
	.zero		1


	//   ....[136]....
        /*0964*/ 	.word	0x0000d9e0
        /*0968*/ 	.word	0x00000000
        /*096c*/ 	.word	0x00000190
        /*0970*/ 	.short	0x010a
        /*0972*/ 	.byte	0xff
	.zero		1


	//   ....[137]....
        /*0974*/ 	.word	0x0000da40
        /*0978*/ 	.word	0x00000000
        /*097c*/ 	.word	0x00000140
        /*0980*/ 	.short	0x010a
        /*0982*/ 	.byte	0xff
	.zero		1


	//   ....[138]....
        /*0984*/ 	.word	0x0000da90
        /*0988*/ 	.word	0x00000000
        /*098c*/ 	.word	0x00000130
        /*0990*/ 	.short	0x010a
        /*0992*/ 	.byte	0xff
	.zero		1


	//   ....[139]....
        /*0994*/ 	.word	0x0000daf0
        /*0998*/ 	.word	0x00000000
        /*099c*/ 	.word	0x00000140
        /*09a0*/ 	.short	0x010a
        /*09a2*/ 	.byte	0xff
	.zero		1


	//   ....[140]....
        /*09a4*/ 	.word	0x0000db40
        /*09a8*/ 	.word	0x00000000
        /*09ac*/ 	.word	0x00000130
        /*09b0*/ 	.short	0x010a
        /*09b2*/ 	.byte	0xff
	.zero		1


	//   ....[141]....
        /*09b4*/ 	.word	0x0000dba0
        /*09b8*/ 	.word	0x00000003
        /*09bc*/ 	.word	0x00000170
        /*09c0*/ 	.short	0x010a
        /*09c2*/ 	.byte	0xff
	.zero		1


	//   ....[142]....
        /*09c4*/ 	.word	0x0000dc00
        /*09c8*/ 	.word	0x00000000
        /*09cc*/ 	.word	0x00000000
        /*09d0*/ 	.short	0x010a
        /*09d2*/ 	.byte	0xff
	.zero		1


	//   ....[143]....
        /*09d4*/ 	.word	0x0000dc60
        /*09d8*/ 	.word	0x00000000
        /*09dc*/ 	.word	0x00000000
        /*09e0*/ 	.short	0x010a
        /*09e2*/ 	.byte	0xff
	.zero		1


	//   ....[144]....
        /*09e4*/ 	.word	0x0000dcc0
        /*09e8*/ 	.word	0x00000000
        /*09ec*/ 	.word	0x00000000
        /*09f0*/ 	.short	0x010a
        /*09f2*/ 	.byte	0xff
	.zero		1


	//   ....[145]....
        /*09f4*/ 	.word	0x0000dd20
        /*09f8*/ 	.word	0x00000000
        /*09fc*/ 	.word	0x00000000
        /*0a00*/ 	.short	0x010a
        /*0a02*/ 	.byte	0xff
	.zero		1


	//   ....[146]....
        /*0a04*/ 	.word	0x0000dd80
        /*0a08*/ 	.word	0x00000000
        /*0a0c*/ 	.word	0x00000000
        /*0a10*/ 	.short	0x010a
        /*0a12*/ 	.byte	0xff
	.zero		1


	//   ....[147]....
        /*0a14*/ 	.word	0x0000ddd0
        /*0a18*/ 	.word	0x00000000
        /*0a1c*/ 	.word	0x00000130
        /*0a20*/ 	.short	0x010a
        /*0a22*/ 	.byte	0xff
	.zero		1


	//   ....[148]....
        /*0a24*/ 	.word	0x0000de30
        /*0a28*/ 	.word	0x00000000
        /*0a2c*/ 	.word	0x00000128
        /*0a30*/ 	.short	0x010a
        /*0a32*/ 	.byte	0xff
	.zero		1


	//   ....[149]....
        /*0a34*/ 	.word	0x0000de90
        /*0a38*/ 	.word	0x00000003
        /*0a3c*/ 	.word	0x00000118
        /*0a40*/ 	.short	0x010a
        /*0a42*/ 	.byte	0xff
	.zero		1


	//   ....[150]....
        /*0a44*/ 	.word	0x0000dee0
        /*0a48*/ 	.word	0x00000000
        /*0a4c*/ 	.word	0x00000130
        /*0a50*/ 	.short	0x010a
        /*0a52*/ 	.byte	0xff
	.zero		1


	//   ....[151]....
        /*0a54*/ 	.word	0x0000df40
        /*0a58*/ 	.word	0x00000000
        /*0a5c*/ 	.word	0x00000110
        /*0a60*/ 	.short	0x010a
        /*0a62*/ 	.byte	0xff
	.zero		1


	//   ....[152]....
        /*0a64*/ 	.word	0x0000df90
        /*0a68*/ 	.word	0x000000c6
        /*0a6c*/ 	.word	0x00000150
        /*0a70*/ 	.short	0x010a
        /*0a72*/ 	.byte	0xff
	.zero		1


	//----- nvinfo : EIATTR_NUM_MBARRIERS
	.align		4
.L_49:
        /*0a74*/ 	.byte	0x03, 0x38
        /*0a76*/ 	.short	0x0036


	//----- nvinfo : EIATTR_EXIT_INSTR_OFFSETS
	.align		4
        /*0a78*/ 	.byte	0x04, 0x1c
        /*0a7a*/ 	.short	(.L_51 - .L_50)


	//   ....[0]....
.L_50:
        /*0a7c*/ 	.word	0x00002d80


	//   ....[1]....
        /*0a80*/ 	.word	0x00003270


	//   ....[2]....
        /*0a84*/ 	.word	0x000032d0


	//   ....[3]....
        /*0a88*/ 	.word	0x000040f0


	//   ....[4]....
        /*0a8c*/ 	.word	0x00004c20


	//   ....[5]....
        /*0a90*/ 	.word	0x00004c60


	//   ....[6]....
        /*0a94*/ 	.word	0x0000d270


	//----- nvinfo : EIATTR_MAX_THREADS
	.align		4
.L_51:
        /*0a98*/ 	.byte	0x04, 0x05
        /*0a9a*/ 	.short	(.L_53 - .L_52)
.L_52:
        /*0a9c*/ 	.word	0x00000100
        /*0aa0*/ 	.word	0x00000001
        /*0aa4*/ 	.word	0x00000001


	//----- nvinfo : EIATTR_CRS_STACK_SIZE
	.align		4
.L_53:
        /*0aa8*/ 	.byte	0x04, 0x1e
        /*0aaa*/ 	.short	(.L_55 - .L_54)
.L_54:
        /*0aac*/ 	.word	0x00000000


	//----- nvinfo : EIATTR_CBANK_PARAM_SIZE
	.align		4
.L_55:
        /*0ab0*/ 	.byte	0x03, 0x19
        /*0ab2*/ 	.short	0x0800


	//----- nvinfo : EIATTR_PARAM_CBANK
	.align		4
        /*0ab4*/ 	.byte	0x04, 0x0a
        /*0ab6*/ 	.short	(.L_57 - .L_56)
	.align		4
.L_56:
        /*0ab8*/ 	.word	index@(.nv.constant0._ZN7cutlass13device_kernelINS_4gemm6kernel13GemmUniversalIN4cute5tupleIJiiiiEEENS1_10collective13CollectiveMmaINS1_35MainloopSm100TmaUmmaWarpSpecializedILi17ELi2ELi4ENS5_IJNS4_1CILi1EEESB_SB_EEEEENS5_IJNSA_ILi128EEENSA_ILi64EEESF_EEENS_12float_e4m3_tENS5_IJlSB_lEEESH_SI_NS4_8TiledMMAINS4_8MMA_AtomIJNS4_10MMA_TraitsINS4_19SM100_MMA_F8F6F4_SSEJSH_SH_fSE_SF_NS4_17integral_constantINS4_4UMMA5MajorELSP_0EEESQ_NSN_INSO_7ScaleInELSR_0EEESS_EEEEEENS4_6LayoutISC_NS5_IJNSA_ILi0EEESW_SW_EEEEENS5_IJNS4_10UnderscoreESZ_SZ_EEEEENS4_13SM90_TMA_LOADENS4_14ComposedLayoutINS4_7SwizzleILi2ELi4ELi3EEENS4_18smem_ptr_flag_bitsILi8EEENSV_INS5_IJNSA_ILi8EEESF_EEENS5_IJSF_SB_EEEEEEEvNS4_8identityES12_S1C_vS1D_EENS_8epilogue10collective18CollectiveEpilogueINS1F_23Sm100TmaWarpSpecializedILi1ELi1ELi64ELb0ELb0EEEJSG_NS5_IJNSV_ISE_SB_EENSV_ISF_SB_EEEEESH_SI_SH_SI_NS1F_6fusion15FusionCallbacksIS1J_NS1N_13LinCombEltActINS1F_6thread7SigmoidESH_fSH_fLNS_15FloatRoundStyleE2EEESG_S1M_JEEENS4_5SM1004TMEM4LOAD26SM100_TMEM_LOAD_32dp32b64xES12_S1C_NS4_39AutoVectorizingCopyWithAssumedAlignmentILi128EEENS4_14SM90_TMA_STOREES1C_S20_S20_EEEvvEEEEvNT_6ParamsE)
        /*0abc*/ 	.short	0x0380
        /*0abe*/ 	.short	0x0800


	//----- nvinfo : EIATTR_SW_WAR
	.align		4
.L_57:
        /*0ac0*/ 	.byte	0x04, 0x36
        /*0ac2*/ 	.short	(.L_59 - .L_58)
.L_58:
        /*0ac4*/ 	.word	0x00000008
.L_59:


//--------------------- .nv.callgraph             --------------------------
	.section	.nv.callgraph,"",@"SHT_CUDA_CALLGRAPH"
	.align	4
	.sectionentsize	8
	.align		4
        /*0000*/ 	.word	0x00000000
	.align		4
        /*0004*/ 	.word	0xffffffff
	.align		4
        /*0008*/ 	.word	index@(_ZN7cutlass13device_kernelINS_4gemm6kernel13GemmUniversalIN4cute5tupleIJiiiiEEENS1_10collective13CollectiveMmaINS1_35MainloopSm100TmaUmmaWarpSpecializedILi17ELi2ELi4ENS5_IJNS4_1CILi1EEESB_SB_EEEEENS5_IJNSA_ILi128EEENSA_ILi64EEESF_EEENS_12float_e4m3_tENS5_IJlSB_lEEESH_SI_NS4_8TiledMMAINS4_8MMA_AtomIJNS4_10MMA_TraitsINS4_19SM100_MMA_F8F6F4_SSEJSH_SH_fSE_SF_NS4_17integral_constantINS4_4UMMA5MajorELSP_0EEESQ_NSN_INSO_7ScaleInELSR_0EEESS_EEEEEENS4_6LayoutISC_NS5_IJNSA_ILi0EEESW_SW_EEEEENS5_IJNS4_10UnderscoreESZ_SZ_EEEEENS4_13SM90_TMA_LOADENS4_14ComposedLayoutINS4_7SwizzleILi2ELi4ELi3EEENS4_18smem_ptr_flag_bitsILi8EEENSV_INS5_IJNSA_ILi8EEESF_EEENS5_IJSF_SB_EEEEEEEvNS4_8identityES12_S1C_vS1D_EENS_8epilogue10collective18CollectiveEpilogueINS1F_23Sm100TmaWarpSpecializedILi1ELi1ELi64ELb0ELb0EEEJSG_NS5_IJNSV_ISE_SB_EENSV_ISF_SB_EEEEESH_SI_SH_SI_NS1F_6fusion15FusionCallbacksIS1J_NS1N_13LinCombEltActINS1F_6thread7SigmoidESH_fSH_fLNS_15FloatRoundStyleE2EEESG_S1M_JEEENS4_5SM1004TMEM4LOAD26SM100_TMEM_LOAD_32dp32b64xES12_S1C_NS4_39AutoVectorizingCopyWithAssumedAlignmentILi128EEENS4_14SM90_TMA_STOREES1C_S20_S20_EEEvvEEEEvNT_6ParamsE)
	.align		4
        /*000c*/ 	.word	index@(__assertfail)
	.align		4
        /*0010*/ 	.word	0x00000000
	.align		4
        /*0014*/ 	.word	0xfffffffe
	.align		4
        /*0018*/ 	.word	0x00000000
	.align		4
        /*001c*/ 	.word	0xfffffffd
	.align		4
        /*0020*/ 	.word	0x00000000
	.align		4
        /*0024*/ 	.word	0xfffffffc


//--------------------- .nv.constant4             --------------------------
	.section	.nv.constant4,"a",@progbits
	.align	8
	.align		8
.nv.constant4:
        /*0000*/ 	.dword	__assertfail
	.align		8
        /*0008*/ 	.dword	__unnamed_1
	.align		8
        /*0010*/ 	.dword	__unnamed_2
	.align		8
        /*0018*/ 	.dword	_ZN39_INTERNAL_3db43c53_4_k_cu_1793b604_33004cuda3std3__45__cpo5beginE
	.align		8
        /*0020*/ 	.dword	_ZN39_INTERNAL_3db43c53_4_k_cu_1793b604_33004cuda3std3__45__cpo3endE
	.align		8
        /*0028*/ 	.dword	_ZN39_INTERNAL_3db43c53_4_k_cu_1793b604_33004cuda3std3__45__cpo6cbeginE
	.align		8
        /*0030*/ 	.dword	_ZN39_INTERNAL_3db43c53_4_k_cu_1793b604_33004cuda3std3__45__cpo4cendE
	.align		8
        /*0038*/ 	.dword	_ZN39_INTERNAL_3db43c53_4_k_cu_1793b604_33004cuda3std3__441_GLOBAL__N__3db43c53_4_k_cu_1793b604_33006ignoreE
	.align		8
        /*0040*/ 	.dword	_ZN39_INTERNAL_3db43c53_4_k_cu_1793b604_33004cuda3std3__419piecewise_constructE
	.align		8
        /*0048*/ 	.dword	_ZN39_INTERNAL_3db43c53_4_k_cu_1793b604_33004cuda3std3__48in_placeE
	.align		8
        /*0050*/ 	.dword	_ZN39_INTERNAL_3db43c53_4_k_cu_1793b604_33004cuda3std6ranges3__45__cpo4swapE
	.align		8
        /*0058*/ 	.dword	_ZN39_INTERNAL_3db43c53_4_k_cu_1793b604_33004cuda3std6ranges3__45__cpo9iter_moveE
	.align		8
        /*0060*/ 	.dword	_ZN39_INTERNAL_3db43c53_4_k_cu_1793b604_33004cute7productE
	.align		8
        /*0068*/ 	.dword	_ZN39_INTERNAL_3db43c53_4_k_cu_1793b604_33004cute1_E
	.align		8
        /*0070*/ 	.dword	$str$25
	.align		8
        /*0078*/ 	.dword	$str$26
	.align		8
        /*0080*/ 	.dword	$str$27
	.align		8
        /*0088*/ 	.dword	$str$28


//--------------------- .text._ZN7cutlass13device_kernelINS_4gemm6kernel13GemmUniversalIN4cute5tupleIJiiiiEEENS1_10collective13CollectiveMmaINS1_35MainloopSm100TmaUmmaWarpSpecializedILi17ELi2ELi4ENS5_IJNS4_1CILi1EEESB_SB_EEEEENS5_IJNSA_ILi128EEENSA_ILi64EEESF_EEENS_12float_e4m3_tENS5_IJlSB_lEEESH_SI_NS4_8TiledMMAINS4_8MMA_AtomIJNS4_10MMA_TraitsINS4_19SM100_MMA_F8F6F4_SSEJSH_SH_fSE_SF_NS4_17integral_constantINS4_4UMMA5MajorELSP_0EEESQ_NSN_INSO_7ScaleInELSR_0EEESS_EEEEEENS4_6LayoutISC_NS5_IJNSA_ILi0EEESW_SW_EEEEENS5_IJNS4_10UnderscoreESZ_SZ_EEEEENS4_13SM90_TMA_LOADENS4_14ComposedLayoutINS4_7SwizzleILi2ELi4ELi3EEENS4_18smem_ptr_flag_bitsILi8EEENSV_INS5_IJNSA_ILi8EEESF_EEENS5_IJSF_SB_EEEEEEEvNS4_8identityES12_S1C_vS1D_EENS_8epilogue10collective18CollectiveEpilogueINS1F_23Sm100TmaWarpSpecializedILi1ELi1ELi64ELb0ELb0EEEJSG_NS5_IJNSV_ISE_SB_EENSV_ISF_SB_EEEEESH_SI_SH_SI_NS1F_6fusion15FusionCallbacksIS1J_NS1N_13LinCombEltActINS1F_6thread7SigmoidESH_fSH_fLNS_15FloatRoundStyleE2EEESG_S1M_JEEENS4_5SM1004TMEM4LOAD26SM100_TMEM_LOAD_32dp32b64xES12_S1C_NS4_39AutoVectorizingCopyWithAssumedAlignmentILi128EEENS4_14SM90_TMA_STOREES1C_S20_S20_EEEvvEEEEvNT_6ParamsE --------------------------
	.section	.text._ZN7cutlass13device_kernelINS_4gemm6kernel13GemmUniversalIN4cute5tupleIJiiiiEEENS1_10collective13CollectiveMmaINS1_35MainloopSm100TmaUmmaWarpSpecializedILi17ELi2ELi4ENS5_IJNS4_1CILi1EEESB_SB_EEEEENS5_IJNSA_ILi128EEENSA_ILi64EEESF_EEENS_12float_e4m3_tENS5_IJlSB_lEEESH_SI_NS4_8TiledMMAINS4_8MMA_AtomIJNS4_10MMA_TraitsINS4_19SM100_MMA_F8F6F4_SSEJSH_SH_fSE_SF_NS4_17integral_constantINS4_4UMMA5MajorELSP_0EEESQ_NSN_INSO_7ScaleInELSR_0EEESS_EEEEEENS4_6LayoutISC_NS5_IJNSA_ILi0EEESW_SW_EEEEENS5_IJNS4_10UnderscoreESZ_SZ_EEEEENS4_13SM90_TMA_LOADENS4_14ComposedLayoutINS4_7SwizzleILi2ELi4ELi3EEENS4_18smem_ptr_flag_bitsILi8EEENSV_INS5_IJNSA_ILi8EEESF_EEENS5_IJSF_SB_EEEEEEEvNS4_8identityES12_S1C_vS1D_EENS_8epilogue10collective18CollectiveEpilogueINS1F_23Sm100TmaWarpSpecializedILi1ELi1ELi64ELb0ELb0EEEJSG_NS5_IJNSV_ISE_SB_EENSV_ISF_SB_EEEEESH_SI_SH_SI_NS1F_6fusion15FusionCallbacksIS1J_NS1N_13LinCombEltActINS1F_6thread7SigmoidESH_fSH_fLNS_15FloatRoundStyleE2EEESG_S1M_JEEENS4_5SM1004TMEM4LOAD26SM100_TMEM_LOAD_32dp32b64xES12_S1C_NS4_39AutoVectorizingCopyWithAssumedAlignmentILi128EEENS4_14SM90_TMA_STOREES1C_S20_S20_EEEvvEEEEvNT_6ParamsE,"ax",@progbits
	.align	128
.text._ZN7cutlass13device_kernelINS_4gemm6kernel13GemmUniversalIN4cute5tupleIJiiiiEEENS1_10collective13CollectiveMmaINS1_35MainloopSm100TmaUmmaWarpSpecializedILi17ELi2ELi4ENS5_IJNS4_1CILi1EEESB_SB_EEEEENS5_IJNSA_ILi128EEENSA_ILi64EEESF_EEENS_12float_e4m3_tENS5_IJlSB_lEEESH_SI_NS4_8TiledMMAINS4_8MMA_AtomIJNS4_10MMA_TraitsINS4_19SM100_MMA_F8F6F4_SSEJSH_SH_fSE_SF_NS4_17integral_constantINS4_4UMMA5MajorELSP_0EEESQ_NSN_INSO_7ScaleInELSR_0EEESS_EEEEEENS4_6LayoutISC_NS5_IJNSA_ILi0EEESW_SW_EEEEENS5_IJNS4_10UnderscoreESZ_SZ_EEEEENS4_13SM90_TMA_LOADENS4_14ComposedLayoutINS4_7SwizzleILi2ELi4ELi3EEENS4_18smem_ptr_flag_bitsILi8EEENSV_INS5_IJNSA_ILi8EEESF_EEENS5_IJSF_SB_EEEEEEEvNS4_8identityES12_S1C_vS1D_EENS_8epilogue10collective18CollectiveEpilogueINS1F_23Sm100TmaWarpSpecializedILi1ELi1ELi64ELb0ELb0EEEJSG_NS5_IJNSV_ISE_SB_EENSV_ISF_SB_EEEEESH_SI_SH_SI_NS1F_6fusion15FusionCallbacksIS1J_NS1N_13LinCombEltActINS1F_6thread7SigmoidESH_fSH_fLNS_15FloatRoundStyleE2EEESG_S1M_JEEENS4_5SM1004TMEM4LOAD26SM100_TMEM_LOAD_32dp32b64xES12_S1C_NS4_39AutoVectorizingCopyWithAssumedAlignmentILi128EEENS4_14SM90_TMA_STOREES1C_S20_S20_EEEvvEEEEvNT_6ParamsE:
        .type           _ZN7cutlass13device_kernelINS_4gemm6kernel13GemmUniversalIN4cute5tupleIJiiiiEEENS1_10collective13CollectiveMmaINS1_35MainloopSm100TmaUmmaWarpSpecializedILi17ELi2ELi4ENS5_IJNS4_1CILi1EEESB_SB_EEEEENS5_IJNSA_ILi128EEENSA_ILi64EEESF_EEENS_12float_e4m3_tENS5_IJlSB_lEEESH_SI_NS4_8TiledMMAINS4_8MMA_AtomIJNS4_10MMA_TraitsINS4_19SM100_MMA_F8F6F4_SSEJSH_SH_fSE_SF_NS4_17integral_constantINS4_4UMMA5MajorELSP_0EEESQ_NSN_INSO_7ScaleInELSR_0EEESS_EEEEEENS4_6LayoutISC_NS5_IJNSA_ILi0EEESW_SW_EEEEENS5_IJNS4_10UnderscoreESZ_SZ_EEEEENS4_13SM90_TMA_LOADENS4_14ComposedLayoutINS4_7SwizzleILi2ELi4ELi3EEENS4_18smem_ptr_flag_bitsILi8EEENSV_INS5_IJNSA_ILi8EEESF_EEENS5_IJSF_SB_EEEEEEEvNS4_8identityES12_S1C_vS1D_EENS_8epilogue10collective18CollectiveEpilogueINS1F_23Sm100TmaWarpSpecializedILi1ELi1ELi64ELb0ELb0EEEJSG_NS5_IJNSV_ISE_SB_EENSV_ISF_SB_EEEEESH_SI_SH_SI_NS1F_6fusion15FusionCallbacksIS1J_NS1N_13LinCombEltActINS1F_6thread7SigmoidESH_fSH_fLNS_15FloatRoundStyleE2EEESG_S1M_JEEENS4_5SM1004TMEM4LOAD26SM100_TMEM_LOAD_32dp32b64xES12_S1C_NS4_39AutoVectorizingCopyWithAssumedAlignmentILi128EEENS4_14SM90_TMA_STOREES1C_S20_S20_EEEvvEEEEvNT_6ParamsE,@function
        .size           _ZN7cutlass13device_kernelINS_4gemm6kernel13GemmUniversalIN4cute5tupleIJiiiiEEENS1_10collective13CollectiveMmaINS1_35MainloopSm100TmaUmmaWarpSpecializedILi17ELi2ELi4ENS5_IJNS4_1CILi1EEESB_SB_EEEEENS5_IJNSA_ILi128EEENSA_ILi64EEESF_EEENS_12float_e4m3_tENS5_IJlSB_lEEESH_SI_NS4_8TiledMMAINS4_8MMA_AtomIJNS4_10MMA_TraitsINS4_19SM100_MMA_F8F6F4_SSEJSH_SH_fSE_SF_NS4_17integral_constantINS4_4UMMA5MajorELSP_0EEESQ_NSN_INSO_7ScaleInELSR_0EEESS_EEEEEENS4_6LayoutISC_NS5_IJNSA_ILi0EEESW_SW_EEEEENS5_IJNS4_10UnderscoreESZ_SZ_EEEEENS4_13SM90_TMA_LOADENS4_14ComposedLayoutINS4_7SwizzleILi2ELi4ELi3EEENS4_18smem_ptr_flag_bitsILi8EEENSV_INS5_IJNSA_ILi8EEESF_EEENS5_IJSF_SB_EEEEEEEvNS4_8identityES12_S1C_vS1D_EENS_8epilogue10collective18CollectiveEpilogueINS1F_23Sm100TmaWarpSpecializedILi1ELi1ELi64ELb0ELb0EEEJSG_NS5_IJNSV_ISE_SB_EENSV_ISF_SB_EEEEESH_SI_SH_SI_NS1F_6fusion15FusionCallbacksIS1J_NS1N_13LinCombEltActINS1F_6thread7SigmoidESH_fSH_fLNS_15FloatRoundStyleE2EEESG_S1M_JEEENS4_5SM1004TMEM4LOAD26SM100_TMEM_LOAD_32dp32b64xES12_S1C_NS4_39AutoVectorizingCopyWithAssumedAlignmentILi128EEENS4_14SM90_TMA_STOREES1C_S20_S20_EEEvvEEEEvNT_6ParamsE,(.L_x_365 - _ZN7cutlass13device_kernelINS_4gemm6kernel13GemmUniversalIN4cute5tupleIJiiiiEEENS1_10collective13CollectiveMmaINS1_35MainloopSm100TmaUmmaWarpSpecializedILi17ELi2ELi4ENS5_IJNS4_1CILi1EEESB_SB_EEEEENS5_IJNSA_ILi128EEENSA_ILi64EEESF_EEENS_12float_e4m3_tENS5_IJlSB_lEEESH_SI_NS4_8TiledMMAINS4_8MMA_AtomIJNS4_10MMA_TraitsINS4_19SM100_MMA_F8F6F4_SSEJSH_SH_fSE_SF_NS4_17integral_constantINS4_4UMMA5MajorELSP_0EEESQ_NSN_INSO_7ScaleInELSR_0EEESS_EEEEEENS4_6LayoutISC_NS5_IJNSA_ILi0EEESW_SW_EEEEENS5_IJNS4_10UnderscoreESZ_SZ_EEEEENS4_13SM90_TMA_LOADENS4_14ComposedLayoutINS4_7SwizzleILi2ELi4ELi3EEENS4_18smem_ptr_flag_bitsILi8EEENSV_INS5_IJNSA_ILi8EEESF_EEENS5_IJSF_SB_EEEEEEEvNS4_8identityES12_S1C_vS1D_EENS_8epilogue10collective18CollectiveEpilogueINS1F_23Sm100TmaWarpSpecializedILi1ELi1ELi64ELb0ELb0EEEJSG_NS5_IJNSV_ISE_SB_EENSV_ISF_SB_EEEEESH_SI_SH_SI_NS1F_6fusion15FusionCallbacksIS1J_NS1N_13LinCombEltActINS1F_6thread7SigmoidESH_fSH_fLNS_15FloatRoundStyleE2EEESG_S1M_JEEENS4_5SM1004TMEM4LOAD26SM100_TMEM_LOAD_32dp32b64xES12_S1C_NS4_39AutoVectorizingCopyWithAssumedAlignmentILi128EEENS4_14SM90_TMA_STOREES1C_S20_S20_EEEvvEEEEvNT_6ParamsE)
        .other          _ZN7cutlass13device_kernelINS_4gemm6kernel13GemmUniversalIN4cute5tupleIJiiiiEEENS1_10collective13CollectiveMmaINS1_35MainloopSm100TmaUmmaWarpSpecializedILi17ELi2ELi4ENS5_IJNS4_1CILi1EEESB_SB_EEEEENS5_IJNSA_ILi128EEENSA_ILi64EEESF_EEENS_12float_e4m3_tENS5_IJlSB_lEEESH_SI_NS4_8TiledMMAINS4_8MMA_AtomIJNS4_10MMA_TraitsINS4_19SM100_MMA_F8F6F4_SSEJSH_SH_fSE_SF_NS4_17integral_constantINS4_4UMMA5MajorELSP_0EEESQ_NSN_INSO_7ScaleInELSR_0EEESS_EEEEEENS4_6LayoutISC_NS5_IJNSA_ILi0EEESW_SW_EEEEENS5_IJNS4_10UnderscoreESZ_SZ_EEEEENS4_13SM90_TMA_LOADENS4_14ComposedLayoutINS4_7SwizzleILi2ELi4ELi3EEENS4_18smem_ptr_flag_bitsILi8EEENSV_INS5_IJNSA_ILi8EEESF_EEENS5_IJSF_SB_EEEEEEEvNS4_8identityES12_S1C_vS1D_EENS_8epilogue10collective18CollectiveEpilogueINS1F_23Sm100TmaWarpSpecializedILi1ELi1ELi64ELb0ELb0EEEJSG_NS5_IJNSV_ISE_SB_EENSV_ISF_SB_EEEEESH_SI_SH_SI_NS1F_6fusion15FusionCallbacksIS1J_NS1N_13LinCombEltActINS1F_6thread7SigmoidESH_fSH_fLNS_15FloatRoundStyleE2EEESG_S1M_JEEENS4_5SM1004TMEM4LOAD26SM100_TMEM_LOAD_32dp32b64xES12_S1C_NS4_39AutoVectorizingCopyWithAssumedAlignmentILi128EEENS4_14SM90_TMA_STOREES1C_S20_S20_EEEvvEEEEvNT_6ParamsE,@"STO_CUDA_ENTRY STV_DEFAULT"
_ZN7cutlass13device_kernelINS_4gemm6kernel13GemmUniversalIN4cute5tupleIJiiiiEEENS1_10collective13CollectiveMmaINS1_35MainloopSm100TmaUmmaWarpSpecializedILi17ELi2ELi4ENS5_IJNS4_1CILi1EEESB_SB_EEEEENS5_IJNSA_ILi128EEENSA_ILi64EEESF_EEENS_12float_e4m3_tENS5_IJlSB_lEEESH_SI_NS4_8TiledMMAINS4_8MMA_AtomIJNS4_10MMA_TraitsINS4_19SM100_MMA_F8F6F4_SSEJSH_SH_fSE_SF_NS4_17integral_constantINS4_4UMMA5MajorELSP_0EEESQ_NSN_INSO_7ScaleInELSR_0EEESS_EEEEEENS4_6LayoutISC_NS5_IJNSA_ILi0EEESW_SW_EEEEENS5_IJNS4_10UnderscoreESZ_SZ_EEEEENS4_13SM90_TMA_LOADENS4_14ComposedLayoutINS4_7SwizzleILi2ELi4ELi3EEENS4_18smem_ptr_flag_bitsILi8EEENSV_INS5_IJNSA_ILi8EEESF_EEENS5_IJSF_SB_EEEEEEEvNS4_8identityES12_S1C_vS1D_EENS_8epilogue10collective18CollectiveEpilogueINS1F_23Sm100TmaWarpSpecializedILi1ELi1ELi64ELb0ELb0EEEJSG_NS5_IJNSV_ISE_SB_EENSV_ISF_SB_EEEEESH_SI_SH_SI_NS1F_6fusion15FusionCallbacksIS1J_NS1N_13LinCombEltActINS1F_6thread7SigmoidESH_fSH_fLNS_15FloatRoundStyleE2EEESG_S1M_JEEENS4_5SM1004TMEM4LOAD26SM100_TMEM_LOAD_32dp32b64xES12_S1C_NS4_39AutoVectorizingCopyWithAssumedAlignmentILi128EEENS4_14SM90_TMA_STOREES1C_S20_S20_EEEvvEEEEvNT_6ParamsE:
[----:B------:R-:W1:Y:S01]  /*0000*/  LDC R1, c[0x0][0x37c] ;  /* 0x0000df00ff017b82 */ /* 0x000e620000000800 */
[----:B------:R-:W2:Y:S01]  /*0010*/  S2R R182, SR_TID.X ;  /* 0x0000000000b67919 */ /* 0x000ea20000002100 */
[----:B------:R-:W3:Y:S01]  /*0020*/  LDCU.64 UR6, c[0x0][0x890] ;  /* 0x00011200ff0677ac */ /* 0x000ee20008000a00 */
[----:B------:R-:W-:Y:S02]  /*0030*/  PRMT R180, RZ, 0x7610, R180 ;  /* 0x00007610ffb47816 */ /* 0x000fe400000000b4 */
[----:B------:R-:W-:Y:S01]  /*0040*/  ELECT P5, URZ, PT ;  /* 0x0000000000ff782f */ /* 0x000fe200038a0000 */
[----:B------:R-:W4:Y:S01]  /*0050*/  LDCU.64 UR40, c[0x0][0x358] ;  /* 0x00006b00ff2877ac */ /* 0x000f220008000a00 */
[----:B---3--:R-:W-:-:S04]  /*0060*/  UISETP.NE.U32.AND UP2, UPT, UR6, URZ, UPT ;  /* 0x000000ff0600728c */ /* 0x008fc8000bf45070 */
[----:B------:R-:W-:Y:S01]  /*0070*/  UISETP.NE.AND.EX UP2, UPT, UR7, URZ, UPT, UP2 ;  /* 0x000000ff0700728c */ /* 0x000fe2000bf45320 */
[----:B--2---:R-:W-:-:S05]  /*0080*/  SHF.R.U32.HI R185, RZ, 0x5, R182 ;  /* 0x00000005ffb97819 */ /* 0x004fca00000116b6 */
[----:B------:R-:W2:Y:S02]  /*0090*/  SHFL.IDX PT, R0, R185, RZ, 0x1f ;  /* 0x00001fffb9007589 */ /* 0x000ea400000e0000 */
[----:B--2---:R-:W-:Y:S01]  /*00a0*/  R2UR UR8, R0 ;  /* 0x00000000000872ca */ /* 0x004fe200000e0000 */
[----:B-1--4-:R-:W-:Y:S05]  /*00b0*/  BRA.U UP2, `(.L_x_0) ;  /* 0x00000001022c7547 */ /* 0x012fea000b800000 */
[----:B------:R-:W1:Y:S02]  /*00c0*/  LDCU.64 UR4, c[0x0][0x888] ;  /* 0x00011100ff0477ac */ /* 0x000e640008000a00 */
[----:B-1----:R-:W-:-:S04]  /*00d0*/  UISETP.NE.U32.AND UP0, UPT, UR4, URZ, UPT ;  /* 0x000000ff0400728c */ /* 0x002fc8000bf05070 */
[----:B------:R-:W-:-:S09]  /*00e0*/  UISETP.NE.AND.EX UP0, UPT, UR5, URZ, UPT, UP0 ;  /* 0x000000ff0500728c */ /* 0x000fd2000bf05300 */
[----:B------:R-:W-:Y:S05]  /*00f0*/  BRA.U !UP0, `(.L_x_1) ;  /* 0x0000000108107547 */ /* 0x000fea000b800000 */
[----:B------:R-:W1:Y:S02]  /*0100*/  LDC.64 R2, c[0x0][0x888] ;  /* 0x00022200ff027b82 */ /* 0x000e640000000a00 */
[----:B-1----:R1:W5:Y:S01]  /*0110*/  LDG.E R125, desc[UR40][R2.64] ;  /* 0x00000028027d7981 */ /* 0x002362000c1e1900 */
[----:B------:R-:W-:Y:S01]  /*0120*/  HFMA2 R180, -RZ, RZ, 0, 5.9604644775390625e-08 ;  /* 0x00000001ffb47431 */ /* 0x000fe200000001ff */
[----:B------:R-:W-:Y:S05]  /*0130*/  BRA `(.L_x_0) ;  /* 0x00000000000c7947 */ /* 0x000fea0003800000 */
.L_x_1:
[----:B------:R-:W1:Y:S01]  /*0140*/  LDCU UR4, c[0x0][0x880] ;  /* 0x00011000ff0477ac */ /* 0x000e620008000800 */
[----:B------:R-:W-:Y:S01]  /*0150*/  HFMA2 R180, -RZ, RZ, 0, 5.9604644775390625e-08 ;  /* 0x00000001ffb47431 */ /* 0x000fe200000001ff */
[----:B-1----:R-:W-:-:S07]  /*0160*/  MOV R125, UR4 ;  /* 0x00000004007d7c02 */ /* 0x002fce0008000f00 */
.L_x_0:
[----:B------:R-:W2:Y:S02]  /*0170*/  LDCU.64 UR4, c[0x0][0x8b0] ;  /* 0x00011600ff0477ac */ /* 0x000ea40008000a00 */
[----:B--2---:R-:W-:-:S04]  /*0180*/  UISETP.NE.U32.AND UP0, UPT, UR4, URZ, UPT ;  /* 0x000000ff0400728c */ /* 0x004fc8000bf05070 */
[----:B------:R-:W-:-:S09]  /*0190*/  UISETP.NE.AND.EX UP0, UPT, UR5, URZ, UPT, UP0 ;  /* 0x000000ff0500728c */ /* 0x000fd2000bf05300 */
[----:B------:R-:W-:Y:S05]  /*01a0*/  BRA.U UP0, `(.L_x_2) ;  /* 0x0000000100247547 */ /* 0x000fea000b800000 */
[----:B------:R-:W2:Y:S02]  /*01b0*/  LDCU.64 UR4, c[0x0][0x8a8] ;  /* 0x00011500ff0477ac */ /* 0x000ea40008000a00 */
[----:B--2---:R-:W-:-:S04]  /*01c0*/  UISETP.NE.U32.AND UP0, UPT, UR4, URZ, UPT ;  /* 0x000000ff0400728c */ /* 0x004fc8000bf05070 */
[----:B------:R-:W-:-:S09]  /*01d0*/  UISETP.NE.AND.EX UP0, UPT, UR5, URZ, UPT, UP0 ;  /* 0x000000ff0500728c */ /* 0x000fd2000bf05300 */
[----:B------:R-:W-:Y:S05]  /*01e0*/  BRA.U !UP0, `(.L_x_3) ;  /* 0x00000001080c7547 */ /* 0x000fea000b800000 */
[----:B------:R-:W2:Y:S02]  /*01f0*/  LDC.64 R78, c[0x0][0x8a8] ;  /* 0x00022a00ff4e7b82 */ /* 0x000ea40000000a00 */
[----:B--2---:R2:W5:Y:S01]  /*0200*/  LDG.E R78, desc[UR40][R78.64] ;  /* 0x000000284e4e7981 */ /* 0x004562000c1e1900 */
[----:B------:R-:W-:Y:S05]  /*0210*/  BRA `(.L_x_2) ;  /* 0x0000000000087947 */ /* 0x000fea0003800000 */
.L_x_3:
[----:B------:R-:W2:Y:S02]  /*0220*/  LDCU UR4, c[0x0][0x8a0] ;  /* 0x00011400ff0477ac */ /* 0x000ea40008000800 */
[----:B--2---:R-:W-:Y:S02]  /*0230*/  MOV R78, UR4 ;  /* 0x00000004004e7c02 */ /* 0x004fe40008000f00 */
.L_x_2:
[----:B------:R-:W-:Y:S01]  /*0240*/  IMAD.U32 R0, RZ, RZ, UR8 ;  /* 0x00000008ff007e24 */ /* 0x000fe2000f8e00ff */
[----:B------:R-:W-:Y:S04]  /*0250*/  BSSY.RECONVERGENT B0, `(.L_x_4) ;  /* 0x000000c000007945 */ /* 0x000fe80003800200 */
[C---:B------:R-:W-:Y:S02]  /*0260*/  ISETP.NE.OR P1, PT, R0.reuse, 0x1, !P5 ;  /* 0x000000010000780c */ /* 0x040fe40006f25670 */
[----:B------:R-:W-:-:S11]  /*0270*/  ISETP.NE.OR P0, PT, R0, 0x3, !P5 ;  /* 0x000000030000780c */ /* 0x000fd60006f05670 */
[----:B------:R-:W-:Y:S05]  /*0280*/  @P1 BRA `(.L_x_5) ;  /* 0x0000000000201947 */ /* 0x000fea0003800000 */
[----:B------:R-:W3:Y:S02]  /*0290*/  LDCU.64 UR4, c[0x0][0x348] ;  /* 0x00006900ff0477ac */ /* 0x000ee40008000a00 */
[----:B---3--:R-:W-:Y:S02]  /*02a0*/  UIADD3 UR10, UP1, UPT, UR4, 0x80, URZ ;  /* 0x00000080040a7890 */ /* 0x008fe4000ff3e0ff */
[----:B------:R-:W-:Y:S02]  /*02b0*/  UIADD3 UR4, UP0, UPT, UR4, 0x180, URZ ;  /* 0x0000018004047890 */ /* 0x000fe4000ff1e0ff */
[----:B------:R-:W-:Y:S02]  /*02c0*/  UIADD3.X UR11, UPT, UPT, URZ, UR5, URZ, UP1, !UPT ;  /* 0x00000005ff0b7290 */ /* 0x000fe40008ffe4ff */
[----:B------:R-:W-:-:S07]  /*02d0*/  UIADD3.X UR5, UPT, UPT, URZ, UR5, URZ, UP0, !UPT ;  /* 0x00000005ff057290 */ /* 0x000fce00087fe4ff */
[----:B------:R3:W-:Y:S02]  /*02e0*/  UTMACCTL.PF [UR10] ;  /* 0x000000000a0079b9 */ /* 0x0007e40008040000 */
[----:B------:R3:W-:Y:S02]  /*02f0*/  UTMACCTL.PF [UR4] ;  /* 0x00000000040079b9 */ /* 0x0007e40008040000 */
[----:B---3--:R-:W-:Y:S01]  /*0300*/  NOP ;  /* 0x0000000000007918 */ /* 0x008fe20000000000 */
.L_x_5:
[----:B------:R-:W-:Y:S05]  /*0310*/  BSYNC.RECONVERGENT B0 ;  /* 0x0000000000007941 */ /* 0x000fea0003800200 */
.L_x_4:
[----:B------:R-:W-:Y:S04]  /*0320*/  BSSY.RECONVERGENT B0, `(.L_x_6) ;  /* 0x000000a000007945 */ /* 0x000fe80003800200 */
        /* <DEDUP_REMOVED lines=9> */
.L_x_7:
[----:B------:R-:W-:Y:S05]  /*03c0*/  BSYNC.RECONVERGENT B0 ;  /* 0x0000000000007941 */ /* 0x000fea0003800200 */
.L_x_6:
[----:B------:R-:W3:Y:S01]  /*03d0*/  LDCU.64 UR4, c[0x0][0x888] ;  /* 0x00011100ff0477ac */ /* 0x000ee20008000a00 */
[----:B------:R-:W-:Y:S02]  /*03e0*/  UISETP.EQ.U32.AND UP0, UPT, UR6, URZ, UPT ;  /* 0x000000ff0600728c */ /* 0x000fe4000bf02070 */
[----:B------:R-:W-:Y:S02]  /*03f0*/  UPLOP3.LUT UP3, UPT, UPT, UPT, UPT, 0x40, 0x4 ;  /* 0x000000000004789c */ /* 0x000fe40003f6e870 */
[----:B---3--:R-:W-:-:S04]  /*0400*/  UISETP.NE.U32.AND UP1, UPT, UR4, URZ, UPT ;  /* 0x000000ff0400728c */ /* 0x008fc8000bf25070 */
[----:B------:R-:W-:-:S04]  /*0410*/  UISETP.NE.AND.EX UP1, UPT, UR5, URZ, UPT, UP1 ;  /* 0x000000ff0500728c */ /* 0x000fc8000bf25310 */
[----:B------:R-:W-:-:S04]  /*0420*/  UISETP.EQ.OR.EX UP4, UPT, UR7, URZ, !UP1, UP0 ;  /* 0x000000ff0700728c */ /* 0x000fc8000cf82700 */
[----:B------:R-:W-:-:S05]  /*0430*/  UP2UR UR44, UPR, URZ, 0x10 ;  /* 0x00000010ff2c7883 */ /* 0x000fca0008000000 */
[----:B------:R-:W-:Y:S07]  /*0440*/  BRA.U !UP4, `(.L_x_8) ;  /* 0x000000010c147547 */ /* 0x000fee000b800000 */
[----:B------:R-:W-:Y:S01]  /*0450*/  PLOP3.LUT P1, PT, PT, PT, UP2, 0x80, 0x8 ;  /* 0x000000000008781c */ /* 0x000fe20003f2f028 */
[----:B------:R-:W-:-:S12]  /*0460*/  UPLOP3.LUT UP3, UPT, UPT, UPT, UP1, 0x40, 0x4 ;  /* 0x000000000004789c */ /* 0x000fd80003f6e810 */
[----:B-----5:R-:W-:-:S13]  /*0470*/  @!P1 FSETP.EQ.AND P0, PT, R125, RZ, PT ;  /* 0x000000ff7d00920b */ /* 0x020fda0003f02000 */
[----:B------:R-:W-:Y:S01]  /*0480*/  @!P1 VOTEU.ANY UP0, P0 ;  /* 0x0000000000ff9886 */ /* 0x000fe20000000100 */
[----:B------:R-:W-:-:S11]  /*0490*/  @!UP2 UPLOP3.LUT UP3, UPT, UPT, UPT, UP0, 0x80, 0x8 ;  /* 0x000000000008a89c */ /* 0x000fd60003f6f000 */
.L_x_8:
[----:B-1----:R-:W1:Y:S01]  /*04a0*/  SHFL.IDX PT, R2, R185, RZ, 0x1f ;  /* 0x00001fffb9027589 */ /* 0x002e6200000e0000 */
[----:B------:R-:W-:-:S04]  /*04b0*/  UISETP.NE.AND UP0, UPT, UR8, 0x2, UPT ;  /* 0x000000020800788c */ /* 0x000fc8000bf05270 */
[----:B------:R-:W-:Y:S01]  /*04c0*/  USEL UR13, URZ, 0x1, UP0 ;  /* 0x00000001ff0d7887 */ /* 0x000fe20008000000 */
[----:B-1----:R-:W-:-:S13]  /*04d0*/  ISETP.NE.AND P0, PT, R2, RZ, PT ;  /* 0x000000ff0200720c */ /* 0x002fda0003f05270 */
[----:B------:R-:W-:Y:S05]  /*04e0*/  @P0 BRA `(.L_x_9) ;  /* 0x0000000000bc0947 */ /* 0x000fea0003800000 */
[----:B------:R-:W-:Y:S01]  /*04f0*/  ELECT P0, URZ, PT ;  /* 0x0000000000ff782f */ /* 0x000fe20003800000 */
[----:B------:R-:W-:-:S12]  /*0500*/  BSSY.RECONVERGENT B0, `(.L_x_9) ;  /* 0x000002d000007945 */ /* 0x000fd80003800200 */
[----:B------:R-:W-:Y:S05]  /*0510*/  @!P0 BRA `(.L_x_10) ;  /* 0x0000000000ac8947 */ /* 0x000fea0003800000 */
[----:B------:R-:W1:Y:S01]  /*0520*/  S2UR UR5, SR_CgaCtaId ;  /* 0x00000000000579c3 */ /* 0x000e620000008800 */
[----:B------:R-:W-:Y:S01]  /*0530*/  UMOV UR6, 0x400 ;  /* 0x0000040000067882 */ /* 0x000fe20000000000 */
[----:B------:R-:W-:Y:S01]  /*0540*/  UMOV UR4, 0x1 ;  /* 0x0000000100047882 */ /* 0x000fe20000000000 */
[----:B-1----:R-:W-:Y:S02]  /*0550*/  ULEA UR5, UR5, UR6, 0x18 ;  /* 0x0000000605057291 */ /* 0x002fe4000f8ec0ff */
[----:B------:R-:W-:-:S04]  /*0560*/  UIADD3 UR6, UPT, UPT, -UR4, 0x100000, URZ ;  /* 0x0010000004067890 */ /* 0x000fc8000fffe1ff */
[----:B------:R-:W-:Y:S02]  /*0570*/  USHF.L.U32 UR7, UR6, 0xb, URZ ;  /* 0x0000000b06077899 */ /* 0x000fe400080006ff */
[----:B------:R-:W-:Y:S01]  /*0580*/  USHF.L.U32 UR6, UR6, 0x1, URZ ;  /* 0x0000000106067899 */ /* 0x000fe200080006ff */
[----:B------:R-:W1:Y:S11]  /*0590*/  FENCE.VIEW.ASYNC.S ;  /* 0x00000000000073c6 */ /* 0x000e760000000000 */
[----:B-1----:R1:W3:Y:S01]  /*05a0*/  SYNCS.EXCH.64 URZ, [UR5], UR6 ;  /* 0x0000000605ff75b2 */ /* 0x0022e20008000100 */
[----:B------:R1:W4:Y:S01]  /*05b0*/  SYNCS.EXCH.64 URZ, [UR5+0x88], UR6 ;  /* 0x0000880605ff75b2 */ /* 0x0003220008000100 */
[----:B------:R1:W1:Y:S01]  /*05c0*/  SYNCS.EXCH.64 URZ, [UR5+0x8], UR6 ;  /* 0x0000080605ff75b2 */ /* 0x0002620008000100 */
        /* <DEDUP_REMOVED lines=31> */
[----:B---34-:R-:W-:Y:S01]  /*07c0*/  NOP ;  /* 0x0000000000007918 */ /* 0x018fe20000000000 */
.L_x_10:
[----:B-1----:R-:W-:Y:S05]  /*07d0*/  BSYNC.RECONVERGENT B0 ;  /* 0x0000000000007941 */ /* 0x002fea0003800200 */
.L_x_9:
[----:B------:R-:W1:Y:S01]  /*07e0*/  SHFL.IDX PT, R2, R185, RZ, 0x1f ;  /* 0x00001fffb9027589 */ /* 0x000e6200000e0000 */
[----:B------:R-:W-:Y:S01]  /*07f0*/  NOP ;  /* 0x0000000000007918 */ /* 0x000fe20000000000 */
[----:B-1----:R-:W-:-:S13]  /*0800*/  ISETP.NE.AND P0, PT, R2, 0x1, PT ;  /* 0x000000010200780c */ /* 0x002fda0003f05270 */
[----:B------:R-:W-:Y:S05]  /*0810*/  @P0 BRA `(.L_x_11) ;  /* 0x0000000000400947 */ /* 0x000fea0003800000 */
[----:B------:R-:W1:Y:S01]  /*0820*/  S2UR UR6, SR_CgaCtaId ;  /* 0x00000000000679c3 */ /* 0x000e620000008800 */
[----:B------:R-:W-:Y:S01]  /*0830*/  UMOV UR7, 0x400 ;  /* 0x0000040000077882 */ /* 0x000fe20000000000 */
[----:B------:R-:W-:Y:S01]  /*0840*/  UMOV UR5, 0x20 ;  /* 0x0000002000057882 */ /* 0x000fe20000000000 */
[----:B------:R-:W-:Y:S01]  /*0850*/  UMOV UR4, 0x80 ;  /* 0x0000008000047882 */ /* 0x000fe20000000000 */
[----:B------:R-:W-:-:S04]  /*0860*/  UIADD3 UR10, UPT, UPT, -UR5, 0x100000, URZ ;  /* 0x00100000050a7890 */ /* 0x000fc8000fffe1ff */
[----:B------:R-:W-:Y:S02]  /*0870*/  USHF.L.U32 UR11, UR10, 0xb, URZ ;  /* 0x0000000b0a0b7899 */ /* 0x000fe400080006ff */
[----:B------:R-:W-:Y:S02]  /*0880*/  USHF.L.U32 UR10, UR10, 0x1, URZ ;  /* 0x000000010a0a7899 */ /* 0x000fe400080006ff */
[----:B------:R-:W-:-:S04]  /*0890*/  UIADD3 UR4, UPT, UPT, -UR4, 0x100000, URZ ;  /* 0x0010000004047890 */ /* 0x000fc8000fffe1ff */
[----:B------:R-:W-:Y:S02]  /*08a0*/  USHF.L.U32 UR5, UR4, 0xb, URZ ;  /* 0x0000000b04057899 */ /* 0x000fe400080006ff */
[----:B------:R-:W-:Y:S01]  /*08b0*/  USHF.L.U32 UR4, UR4, 0x1, URZ ;  /* 0x0000000104047899 */ /* 0x000fe200080006ff */
[----:B------:R-:W-:Y:S01]  /*08c0*/  ELECT P0, URZ, PT ;  /* 0x0000000000ff782f */ /* 0x000fe20003800000 */
[----:B-1----:R-:W-:Y:S01]  /*08d0*/  ULEA UR6, UR6, UR7, 0x18 ;  /* 0x0000000706067291 */ /* 0x002fe2000f8ec0ff */
[----:B------:R-:W1:Y:S11]  /*08e0*/  FENCE.VIEW.ASYNC.S ;  /* 0x00000000000073c6 */ /* 0x000e760000000000 */
[----:B-1----:R1:W3:Y:S01]  /*08f0*/  SYNCS.EXCH.64 URZ, [UR6+0x110], UR10 ;  /* 0x0001100a06ff75b2 */ /* 0x0022e20008000100 */
[----:B------:R1:W4:Y:S01]  /*0900*/  SYNCS.EXCH.64 URZ, [UR6+0x118], UR4 ;  /* 0x0001180406ff75b2 */ /* 0x0003220008000100 */
[----:B------:R-:W-:Y:S01]  /*0910*/  NOP ;  /* 0x0000000000007918 */ /* 0x000fe20000000000 */
.L_x_11:
[----:B------:R-:W2:Y:S01]  /*0920*/  SHFL.IDX PT, R2, R185, RZ, 0x1f ;  /* 0x00001fffb9027589 */ /* 0x000ea200000e0000 */
[----:B------:R-:W-:Y:S01]  /*0930*/  NOP ;  /* 0x0000000000007918 */ /* 0x000fe20000000000 */
[----:B--2---:R-:W-:-:S13]  /*0940*/  ISETP.NE.AND P0, PT, R2, 0x3, PT ;  /* 0x000000030200780c */ /* 0x004fda0003f05270 */
[----:B------:R-:W-:Y:S05]  /*0950*/  @P0 BRA `(.L_x_12) ;  /* 0x0000000000300947 */ /* 0x000fea0003800000 */
[----:B-1----:R-:W1:Y:S01]  /*0960*/  S2UR UR5, SR_CgaCtaId ;  /* 0x00000000000579c3 */ /* 0x002e620000008800 */
[----:B------:R-:W-:Y:S01]  /*0970*/  UMOV UR6, 0x400 ;  /* 0x0000040000067882 */ /* 0x000fe20000000000 */
[----:B------:R-:W-:Y:S01]  /*0980*/  UMOV UR4, 0x20 ;  /* 0x0000002000047882 */ /* 0x000fe20000000000 */
[----:B------:R-:W-:Y:S01]  /*0990*/  ELECT P0, URZ, PT ;  /* 0x0000000000ff782f */ /* 0x000fe20003800000 */
[----:B-1----:R-:W-:Y:S02]  /*09a0*/  ULEA UR5, UR5, UR6, 0x18 ;  /* 0x0000000605057291 */ /* 0x002fe4000f8ec0ff */
[----:B------:R-:W-:-:S04]  /*09b0*/  UIADD3 UR6, UPT, UPT, -UR4, 0x100000, URZ ;  /* 0x0010000004067890 */ /* 0x000fc8000fffe1ff */
[----:B------:R-:W-:Y:S02]  /*09c0*/  USHF.L.U32 UR7, UR6, 0xb, URZ ;  /* 0x0000000b06077899 */ /* 0x000fe400080006ff */
[----:B------:R-:W-:Y:S01]  /*09d0*/  USHF.L.U32 UR6, UR6, 0x1, URZ ;  /* 0x0000000106067899 */ /* 0x000fe200080006ff */
[----:B------:R-:W1:Y:S11]  /*09e0*/  FENCE.VIEW.ASYNC.S ;  /* 0x00000000000073c6 */ /* 0x000e760000000000 */
[----:B-1----:R2:W1:Y:S01]  /*09f0*/  SYNCS.EXCH.64 URZ, [UR5+0x120], UR6 ;  /* 0x0001200605ff75b2 */ /* 0x0024620008000100 */
[----:B------:R2:W1:Y:S02]  /*0a00*/  SYNCS.EXCH.64 URZ, [UR5+0x128], UR6 ;  /* 0x0001280605ff75b2 */ /* 0x0004640008000100 */
[----:B--2---:R-:W-:Y:S01]  /*0a10*/  NOP ;  /* 0x0000000000007918 */ /* 0x004fe20000000000 */
.L_x_12:
[----:B------:R-:W2:Y:S01]  /*0a20*/  SHFL.IDX PT, R2, R185, RZ, 0x1f ;  /* 0x00001fffb9027589 */ /* 0x000ea200000e0000 */
[----:B------:R-:W-:Y:S01]  /*0a30*/  NOP ;  /* 0x0000000000007918 */ /* 0x000fe20000000000 */
[----:B--2---:R-:W-:-:S13]  /*0a40*/  ISETP.NE.AND P0, PT, R2, 0x4, PT ;  /* 0x000000040200780c */ /* 0x004fda0003f05270 */
[----:B------:R-:W-:Y:S05]  /*0a50*/  @P0 BRA `(.L_x_13) ;  /* 0x00000000004c0947 */ /* 0x000fea0003800000 */
[----:B-1----:R-:W1:Y:S01]  /*0a60*/  S2UR UR5, SR_CgaCtaId ;  /* 0x00000000000579c3 */ /* 0x002e620000008800 */
[----:B------:R-:W-:Y:S01]  /*0a70*/  UMOV UR7, 0xe0 ;  /* 0x000000e000077882 */ /* 0x000fe20000000000 */
[----:B------:R-:W-:Y:S01]  /*0a80*/  UMOV UR6, 0x400 ;  /* 0x0000040000067882 */ /* 0x000fe20000000000 */
[----:B------:R-:W-:Y:S01]  /*0a90*/  USEL UR7, UR7, 0x100, UP3 ;  /* 0x0000010007077887 */ /* 0x000fe20009800000 */
[----:B------:R-:W-:Y:S01]  /*0aa0*/  UMOV UR4, 0x1 ;  /* 0x0000000100047882 */ /* 0x000fe20000000000 */
[----:B------:R-:W-:Y:S01]  /*0ab0*/  ELECT P0, URZ, PT ;  /* 0x0000000000ff782f */ /* 0x000fe20003800000 */
[----:B------:R-:W-:-:S04]  /*0ac0*/  UIADD3 UR10, UPT, UPT, -UR4, 0x100000, URZ ;  /* 0x00100000040a7890 */ /* 0x000fc8000fffe1ff */
[----:B------:R-:W-:Y:S02]  /*0ad0*/  USHF.L.U32 UR11, UR10, 0xb, URZ ;  /* 0x0000000b0a0b7899 */ /* 0x000fe400080006ff */
[----:B------:R-:W-:Y:S02]  /*0ae0*/  USHF.L.U32 UR10, UR10, 0x1, URZ ;  /* 0x000000010a0a7899 */ /* 0x000fe400080006ff */
[----:B-1----:R-:W-:Y:S02]  /*0af0*/  ULEA UR5, UR5, UR6, 0x18 ;  /* 0x0000000605057291 */ /* 0x002fe4000f8ec0ff */
[----:B------:R-:W-:-:S04]  /*0b00*/  UIADD3 UR6, UPT, UPT, -UR7, 0x100000, URZ ;  /* 0x0010000007067890 */ /* 0x000fc8000fffe1ff */
[----:B------:R-:W-:Y:S02]  /*0b10*/  USHF.L.U32 UR7, UR6, 0xb, URZ ;  /* 0x0000000b06077899 */ /* 0x000fe400080006ff */
[----:B------:R-:W-:Y:S01]  /*0b20*/  USHF.L.U32 UR6, UR6, 0x1, URZ ;  /* 0x0000000106067899 */ /* 0x000fe200080006ff */
[----:B------:R-:W1:Y:S03]  /*0b30*/  FENCE.VIEW.ASYNC.S ;  /* 0x00000000000073c6 */ /* 0x000e660000000000 */
[----:B-1----:R2:W1:Y:S08]  /*0b40*/  SYNCS.EXCH.64 URZ, [UR5+0x130], UR10 ;  /* 0x0001300a05ff75b2 */ /* 0x0024700008000100 */
[----:B------:R2:W1:Y:S01]  /*0b50*/  SYNCS.EXCH.64 URZ, [UR5+0x140], UR6 ;  /* 0x0001400605ff75b2 */ /* 0x0004620008000100 */
[----:B------:R2:W1:Y:S01]  /*0b60*/  SYNCS.EXCH.64 URZ, [UR5+0x138], UR10 ;  /* 0x0001380a05ff75b2 */ /* 0x0004620008000100 */
[----:B------:R2:W1:Y:S02]  /*0b70*/  SYNCS.EXCH.64 URZ, [UR5+0x148], UR6 ;  /* 0x0001480605ff75b2 */ /* 0x0004640008000100 */
[----:B--2---:R-:W-:Y:S01]  /*0b80*/  NOP ;  /* 0x0000000000007918 */ /* 0x004fe20000000000 */
.L_x_13:
[----:B------:R-:W2:Y:S01]  /*0b90*/  SHFL.IDX PT, R2, R185, RZ, 0x1f ;  /* 0x00001fffb9027589 */ /* 0x000ea200000e0000 */
[----:B------:R-:W-:Y:S01]  /*0ba0*/  NOP ;  /* 0x0000000000007918 */ /* 0x000fe20000000000 */
[----:B--2---:R-:W-:-:S13]  /*0bb0*/  ISETP.NE.AND P0, PT, R2, 0x5, PT ;  /* 0x000000050200780c */ /* 0x004fda0003f05270 */
[----:B------:R-:W-:Y:S05]  /*0bc0*/  @P0 BRA `(.L_x_14) ;  /* 0x0000000000580947 */ /* 0x000fea0003800000 */
[----:B-1----:R-:W1:Y:S01]  /*0bd0*/  S2UR UR6, SR_CgaCtaId ;  /* 0x00000000000679c3 */ /* 0x002e620000008800 */
        /* <DEDUP_REMOVED lines=12> */
[----:B-1----:R2:W1:Y:S01]  /*0ca0*/  SYNCS.EXCH.64 URZ, [UR6+0x150], UR10 ;  /* 0x0001500a06ff75b2 */ /* 0x0024620008000100 */
[----:B------:R2:W1:Y:S01]  /*0cb0*/  SYNCS.EXCH.64 URZ, [UR6+0x170], UR4 ;  /* 0x0001700406ff75b2 */ /* 0x0004620008000100 */
[----:B------:R2:W1:Y:S01]  /*0cc0*/  SYNCS.EXCH.64 URZ, [UR6+0x158], UR10 ;  /* 0x0001580a06ff75b2 */ /* 0x0004620008000100 */
[----:B------:R2:W1:Y:S01]  /*0cd0*/  SYNCS.EXCH.64 URZ, [UR6+0x178], UR4 ;  /* 0x0001780406ff75b2 */ /* 0x0004620008000100 */
[----:B------:R2:W1:Y:S01]  /*0ce0*/  SYNCS.EXCH.64 URZ, [UR6+0x160], UR10 ;  /* 0x0001600a06ff75b2 */ /* 0x0004620008000100 */
[----:B------:R2:W1:Y:S01]  /*0cf0*/  SYNCS.EXCH.64 URZ, [UR6+0x180], UR4 ;  /* 0x0001800406ff75b2 */ /* 0x0004620008000100 */
[----:B------:R2:W1:Y:S01]  /*0d00*/  SYNCS.EXCH.64 URZ, [UR6+0x168], UR10 ;  /* 0x0001680a06ff75b2 */ /* 0x0004620008000100 */
[----:B------:R2:W1:Y:S02]  /*0d10*/  SYNCS.EXCH.64 URZ, [UR6+0x188], UR4 ;  /* 0x0001880406ff75b2 */ /* 0x0004640008000100 */
[----:B--2---:R-:W-:Y:S01]  /*0d20*/  NOP ;  /* 0x0000000000007918 */ /* 0x004fe20000000000 */
.L_x_14:
        /* <DEDUP_REMOVED lines=14> */
[----:B------:R2:W1:Y:S01]  /*0e10*/  SYNCS.EXCH.64 URZ, [UR5+0x1a0], UR6 ;  /* 0x0001a00605ff75b2 */ /* 0x0004620008000100 */
[----:B------:R2:W1:Y:S01]  /*0e20*/  SYNCS.EXCH.64 URZ, [UR5+0x198], UR6 ;  /* 0x0001980605ff75b2 */ /* 0x0004620008000100 */
[----:B------:R2:W1:Y:S02]  /*0e30*/  SYNCS.EXCH.64 URZ, [UR5+0x1a8], UR6 ;  /* 0x0001a80605ff75b2 */ /* 0x0004640008000100 */
[----:B--2---:R-:W-:Y:S01]  /*0e40*/  NOP ;  /* 0x0000000000007918 */ /* 0x004fe20000000000 */
.L_x_15:
[----:B-1----:R-:W1:Y:S01]  /*0e50*/  S2UR UR5, SR_CTAID.X ;  /* 0x00000000000579c3 */ /* 0x002e620000002500 */
[----:B------:R-:W-:-:S05]  /*0e60*/  CS2R.32 R181, SR_CgaSize ;  /* 0x0000000000b57805 */ /* 0x000fca0000008a00 */
[----:B------:R-:W-:-:S05]  /*0e70*/  IMAD R181, R181, -0xa0, RZ ;  /* 0xffffff60b5b57824 */ /* 0x000fca00078e02ff */
[----:B------:R-:W-:-:S14]  /*0e80*/  R2UR UR7, R181 ;  /* 0x00000000b50772ca */ /* 0x000fdc00000e0000 */
[----:B------:R-:W2:Y:S01]  /*0e90*/  LDCU UR7, c[0x0][UR7+0x2b0] ;  /* 0x00005600070777ac */ /* 0x000ea20008000800 */
[----:B------:R-:W-:Y:S01]  /*0ea0*/  NOP ;  /* 0x0000000000007918 */ /* 0x000fe20000000000 */
[----:B------:R-:W-:-:S05]  /*0eb0*/  CS2R.32 R181, SR_CgaSize ;  /* 0x0000000000b57805 */ /* 0x000fca0000008a00 */
[----:B------:R-:W-:-:S05]  /*0ec0*/  IMAD R181, R181, -0xa0, RZ ;  /* 0xffffff60b5b57824 */ /* 0x000fca00078e02ff */
[----:B------:R-:W-:-:S14]  /*0ed0*/  R2UR UR6, R181 ;  /* 0x00000000b50672ca */ /* 0x000fdc00000e0000 */
[----:B------:R-:W3:Y:S01]  /*0ee0*/  LDCU UR6, c[0x0][UR6+0x2b4] ;  /* 0x00005680060677ac */ /* 0x000ee20008000800 */
[----:B------:R-:W4:Y:S08]  /*0ef0*/  S2UR UR4, SR_CTAID.Y ;  /* 0x00000000000479c3 */ /* 0x000f300000002600 */
[----:B------:R-:W3:Y:S01]  /*0f00*/  LDC R9, c[0x0][0xb24] ;  /* 0x0002c900ff097b82 */ /* 0x000ee20000000800 */
[----:B-1----:R-:W-:-:S02]  /*0f10*/  I2FP.F32.U32 R5, UR5 ;  /* 0x0000000500057c45 */ /* 0x002fc40008201000 */
[----:B------:R-:W-:-:S05]  /*0f20*/  CS2R.32 R3, SR_CgaSize ;  /* 0x0000000000037805 */ /* 0x000fca0000008a00 */
[----:B------:R-:W-:-:S06]  /*0f30*/  IMAD R3, R3, -0xa0, RZ ;  /* 0xffffff6003037824 */ /* 0x000fcc00078e02ff */
[----:B------:R-:W1:Y:S01]  /*0f40*/  LDC R3, c[0x0][R3+0x2a0] ;  /* 0x0000a80003037b82 */ /* 0x000e620000000800 */
[----:B------:R-:W-:Y:S01]  /*0f50*/  MOV R181, UR5 ;  /* 0x0000000500b57c02 */ /* 0x000fe20008000f00 */
[----:B--2---:R-:W-:Y:S01]  /*0f60*/  FMUL R5, R5, UR7 ;  /* 0x0000000705057c20 */ /* 0x004fe20008400000 */
[----:B----4-:R-:W-:Y:S02]  /*0f70*/  I2FP.F32.U32 R4, UR4 ;  /* 0x0000000400047c45 */ /* 0x010fe40008201000 */
[----:B------:R-:W-:-:S05]  /*0f80*/  CS2R.32 R2, SR_CgaSize ;  /* 0x0000000000027805 */ /* 0x000fca0000008a00 */
[----:B------:R-:W-:-:S06]  /*0f90*/  IMAD R2, R2, -0xa0, RZ ;  /* 0xffffff6002027824 */ /* 0x000fcc00078e02ff */
[----:B------:R-:W2:Y:S01]  /*0fa0*/  LDC R2, c[0x0][R2+0x2a4] ;  /* 0x0000a90002027b82 */ /* 0x000ea20000000800 */
[----:B------:R-:W4:Y:S01]  /*0fb0*/  F2I.U32.TRUNC.NTZ R178, R5 ;  /* 0x0000000500b27305 */ /* 0x000f22000020f000 */
[----:B------:R-:W-:Y:S01]  /*0fc0*/  MOV R179, UR4 ;  /* 0x0000000400b37c02 */ /* 0x000fe20008000f00 */
[----:B---3--:R-:W-:-:S05]  /*0fd0*/  FMUL R4, R4, UR6 ;  /* 0x0000000604047c20 */ /* 0x008fca0008400000 */
[----:B------:R-:W-:Y:S01]  /*0fe0*/  BAR.SYNC.DEFER_BLOCKING 0x0 ;  /* 0x0000000000007b1d */ /* 0x000fe20000010000 */
[----:B------:R-:W-:-:S05]  /*0ff0*/  ISETP.GE.AND P0, PT, R9, 0x1, PT ;  /* 0x000000010900780c */ /* 0x000fca0003f06270 */
[----:B------:R-:W3:Y:S02]  /*1000*/  F2I.U32.TRUNC.NTZ R167, R4 ;  /* 0x0000000400a77305 */ /* 0x000ee4000020f000 */
[----:B------:R-:W2:Y:S01]  /*1010*/  S2UR UR36, SR_CTAID.Z ;  /* 0x00000000002479c3 */ /* 0x000ea20000002700 */
[----:B----4-:R-:W-:-:S05]  /*1020*/  IADD3 R178, PT, PT, -R178, RZ, RZ ;  /* 0x000000ffb2b27210 */ /* 0x010fca0007ffe1ff */
[----:B-1----:R-:W-:Y:S01]  /*1030*/  IMAD R178, R3, R178, UR5 ;  /* 0x0000000503b27e24 */ /* 0x002fe2000f8e02b2 */
[----:B---3--:R-:W-:-:S05]  /*1040*/  IADD3 R167, PT, PT, -R167, RZ, RZ ;  /* 0x000000ffa7a77210 */ /* 0x008fca0007ffe1ff */
[----:B--2---:R-:W-:Y:S01]  /*1050*/  IMAD R167, R2, R167, UR4 ;  /* 0x0000000402a77e24 */ /* 0x004fe2000f8e02a7 */
[----:B------:R-:W-:Y:S06]  /*1060*/  @!P0 BRA `(.L_x_16) ;  /* 0x0000000000b88947 */ /* 0x000fec0003800000 */
[----:B------:R-:W1:Y:S01]  /*1070*/  LDC.64 R4, c[0x0][0xb18] ;  /* 0x0002c600ff047b82 */ /* 0x000e620000000a00 */
[----:B------:R-:W-:-:S07]  /*1080*/  ISETP.NE.AND P0, PT, R9, 0x1, PT ;  /* 0x000000010900780c */ /* 0x000fce0003f05270 */
[----:B------:R-:W2:Y:S08]  /*1090*/  LDC R10, c[0x0][0xb0c] ;  /* 0x0002c300ff0a7b82 */ /* 0x000eb00000000800 */
[----:B------:R-:W3:Y:S08]  /*10a0*/  LDC R11, c[0x0][0x370] ;  /* 0x0000dc00ff0b7b82 */ /* 0x000ef00000000800 */
[----:B------:R-:W4:Y:S01]  /*10b0*/  LDC R12, c[0x0][0x374] ;  /* 0x0000dd00ff0c7b82 */ /* 0x000f220000000800 */
[----:B-1----:R-:W-:-:S07]  /*10c0*/  ISETP.NE.AND P1, PT, R4, 0x1, PT ;  /* 0x000000010400780c */ /* 0x002fce0003f25270 */
[----:B------:R-:W3:Y:S01]  /*10d0*/  LDC.64 R6, c[0x0][0xb10] ;  /* 0x0002c400ff067b82 */ /* 0x000ee20000000a00 */
[----:B--2---:R-:W-:-:S07]  /*10e0*/  ISETP.NE.AND P2, PT, R10, 0x1, PT ;  /* 0x000000010a00780c */ /* 0x004fce0003f45270 */
[----:B------:R-:W1:Y:S08]  /*10f0*/  LDC R8, c[0x0][0xb20] ;  /* 0x0002c800ff087b82 */ /* 0x000e700000000800 */
[----:B------:R-:W2:Y:S01]  /*1100*/  LDC.64 R2, c[0x0][0xb28] ;  /* 0x0002ca00ff027b82 */ /* 0x000ea20000000a00 */
[----:B----4-:R-:W-:-:S04]  /*1110*/  IMAD.HI.U32 R13, R12, R5, RZ ;  /* 0x000000050c0d7227 */ /* 0x010fc800078e00ff */
[----:B------:R-:W-:-:S04]  /*1120*/  IMAD.HI.U32 R5, R179, R5, RZ ;  /* 0x00000005b3057227 */ /* 0x000fc800078e00ff */
[----:B---3--:R-:W-:-:S04]  /*1130*/  IMAD.HI.U32 R14, R11, R6, RZ ;  /* 0x000000060b0e7227 */ /* 0x008fc800078e00ff */
[----:B------:R-:W-:Y:S01]  /*1140*/  IMAD.HI.U32 R16, R181, R6, RZ ;  /* 0x00000006b5107227 */ /* 0x000fe200078e00ff */
[-C--:B------:R-:W-:Y:S02]  /*1150*/  @P2 SHF.R.U32.HI R11, RZ, R7.reuse, R14 ;  /* 0x00000007ff0b2219 */ /* 0x080fe4000001160e */
[-C--:B-1----:R-:W-:Y:S02]  /*1160*/  @P1 SHF.R.U32.HI R12, RZ, R8.reuse, R13 ;  /* 0x00000008ff0c1219 */ /* 0x082fe4000001160d */
[----:B------:R-:W-:Y:S02]  /*1170*/  SHF.R.U32.HI R8, RZ, R8, R5 ;  /* 0x00000008ff087219 */ /* 0x000fe40000011605 */
[----:B------:R-:W-:Y:S02]  /*1180*/  SHF.R.U32.HI R16, RZ, R7, R16 ;  /* 0x00000007ff107219 */ /* 0x000fe40000011610 */
[----:B------:R-:W-:Y:S01]  /*1190*/  SEL R5, R179, R8, !P1 ;  /* 0x00000008b3057207 */ /* 0x000fe20004800000 */
[----:B--2---:R-:W-:Y:S01]  /*11a0*/  IMAD.HI.U32 R14, R12, R2, RZ ;  /* 0x000000020c0e7227 */ /* 0x004fe200078e00ff */
[----:B------:R-:W-:-:S03]  /*11b0*/  SEL R7, R181, R16, !P2 ;  /* 0x00000010b5077207 */ /* 0x000fc60005000000 */
[----:B------:R-:W-:Y:S01]  /*11c0*/  IMAD.HI.U32 R6, R11, R2, RZ ;  /* 0x000000020b067227 */ /* 0x000fe200078e00ff */
[----:B------:R-:W-:-:S04]  /*11d0*/  @P0 SHF.R.U32.HI R12, RZ, R3, R14 ;  /* 0x00000003ff0c0219 */ /* 0x000fc8000001160e */
[----:B------:R-:W-:Y:S01]  /*11e0*/  @P0 SHF.R.U32.HI R11, RZ, R3, R6 ;  /* 0x00000003ff0b0219 */ /* 0x000fe20000011606 */
[----:B------:R-:W-:-:S04]  /*11f0*/  IMAD R12, R12, R9, RZ ;  /* 0x000000090c0c7224 */ /* 0x000fc800078e02ff */
[----:B------:R-:W-:Y:S01]  /*1200*/  IMAD R6, R11, R9, RZ ;  /* 0x000000090b067224 */ /* 0x000fe200078e02ff */
[----:B------:R-:W-:-:S04]  /*1210*/  ISETP.GE.AND P1, PT, R5, R12, PT ;  /* 0x0000000c0500720c */ /* 0x000fc80003f26270 */
[----:B------:R-:W-:Y:S01]  /*1220*/  ISETP.GE.OR P1, PT, R7, R6, P1 ;  /* 0x000000060700720c */ /* 0x000fe20000f26670 */
[----:B------:R-:W-:-:S05]  /*1230*/  IMAD.HI.U32 R6, R5, R2, RZ ;  /* 0x0000000205067227 */ /* 0x000fca00078e00ff */
[----:B------:R-:W-:-:S04]  /*1240*/  SHF.R.U32.HI R6, RZ, R3, R6 ;  /* 0x00000003ff067219 */ /* 0x000fc80000011606 */
[----:B------:R-:W-:-:S03]  /*1250*/  SEL R6, R5, R6, !P0 ;  /* 0x0000000605067207 */ /* 0x000fc60004000000 */
[----:B------:R-:W-:Y:S01]  /*1260*/  @!P1 IMAD.HI.U32 R8, R7, R2, RZ ;  /* 0x0000000207089227 */ /* 0x000fe200078e00ff */
[----:B------:R-:W-:-:S04]  /*1270*/  IADD3 R2, PT, PT, -R6, RZ, RZ ;  /* 0x000000ff06027210 */ /* 0x000fc80007ffe1ff */
[----:B------:R-:W-:Y:S01]  /*1280*/  @!P1 SHF.R.U32.HI R8, RZ, R3, R8 ;  /* 0x00000003ff089219 */ /* 0x000fe20000011608 */
[----:B------:R-:W-:-:S03]  /*1290*/  IMAD R2, R9, R2, R5 ;  /* 0x0000000209027224 */ /* 0x000fc600078e0205 */
[----:B------:R-:W-:Y:S02]  /*12a0*/  @!P1 SEL R3, R7, R8, !P0 ;  /* 0x0000000807039207 */ /* 0x000fe40004000000 */
[----:B------:R-:W-:-:S03]  /*12b0*/  IADD3 R8, PT, PT, -R5, RZ, RZ ;  /* 0x000000ff05087210 */ /* 0x000fc60007ffe1ff */
[--C-:B------:R-:W-:Y:S02]  /*12c0*/  @!P1 IMAD.IADD R6, R6, 0x1, -R3.reuse ;  /* 0x0000000106069824 */ /* 0x100fe400078e0a03 */
[----:B------:R-:W-:Y:S01]  /*12d0*/  @!P1 IMAD R3, R2, R11, R3 ;  /* 0x0000000b02039224 */ /* 0x000fe200078e0203 */
[----:B------:R-:W-:Y:S01]  /*12e0*/  IADD3 R2, PT, PT, -R7, RZ, RZ ;  /* 0x000000ff07027210 */ /* 0x000fe20007ffe1ff */
[----:B------:R-:W-:Y:S02]  /*12f0*/  @!P1 IMAD R5, R6, R9, R7 ;  /* 0x0000000906059224 */ /* 0x000fe400078e0207 */
[----:B------:R-:W-:Y:S02]  /*1300*/  IMAD R8, R4, R8, R179 ;  /* 0x0000000804087224 */ /* 0x000fe400078e02b3 */
[----:B------:R-:W-:Y:S02]  /*1310*/  @!P1 IMAD.MOV.U32 R7, RZ, RZ, R3 ;  /* 0x000000ffff079224 */ /* 0x000fe400078e0003 */
[----:B------:R-:W-:-:S02]  /*1320*/  IMAD R2, R10, R2, R181 ;  /* 0x000000020a027224 */ /* 0x000fc400078e02b5 */
[----:B------:R-:W-:Y:S02]  /*1330*/  IMAD R179, R5, R4, R8 ;  /* 0x0000000405b37224 */ /* 0x000fe400078e0208 */
[----:B------:R-:W-:Y:S02]  /*1340*/  IMAD R181, R7, R10, R2 ;  /* 0x0000000a07b57224 */ /* 0x000fe400078e0202 */
.L_x_16:
[----:B------:R-:W1:Y:S01]  /*1350*/  LDCU UR4, c[0x0][0xb30] ;  /* 0x00016600ff0477ac */ /* 0x000e620008000800 */
[----:B------:R-:W2:Y:S08]  /*1360*/  S2UR UR37, SR_CgaCtaId ;  /* 0x00000000002579c3 */ /* 0x000eb00000008800 */
[----:B------:R-:W3:Y:S01]  /*1370*/  LDC R72, c[0x0][0xb24] ;  /* 0x0002c900ff487b82 */ /* 0x000ee20000000800 */
[----:B-1----:R-:W-:-:S09]  /*1380*/  UISETP.NE.AND UP0, UPT, UR4, 0x1, UPT ;  /* 0x000000010400788c */ /* 0x002fd2000bf05270 */
[----:B--2---:R-:W-:Y:S05]  /*1390*/  BRA.U UP0, `(.L_x_17) ;  /* 0x0000000100407547 */ /* 0x004fea000b800000 */
[----:B------:R-:W1:Y:S08]  /*13a0*/  LDC.64 R4, c[0x0][0xb10] ;  /* 0x0002c400ff047b82 */ /* 0x000e700000000a00 */
[----:B------:R-:W2:Y:S08]  /*13b0*/  LDC.64 R2, c[0x0][0xb18] ;  /* 0x0002c600ff027b82 */ /* 0x000eb00000000a00 */
[----:B------:R-:W4:Y:S08]  /*13c0*/  LDC R6, c[0x0][0xb20] ;  /* 0x0002c800ff067b82 */ /* 0x000f300000000800 */
[----:B------:R-:W3:Y:S01]  /*13d0*/  LDC R8, c[0x0][0xb0c] ;  /* 0x0002c300ff087b82 */ /* 0x000ee20000000800 */
[----:B-1----:R-:W-:-:S05]  /*13e0*/  IMAD.HI.U32 R4, R181, R4, RZ ;  /* 0x00000004b5047227 */ /* 0x002fca00078e00ff */
[----:B------:R-:W-:Y:S01]  /*13f0*/  SHF.R.U32.HI R4, RZ, R5, R4 ;  /* 0x00000005ff047219 */ /* 0x000fe20000011604 */
[----:B--2---:R-:W-:Y:S01]  /*1400*/  IMAD.HI.U32 R3, R179, R3, RZ ;  /* 0x00000003b3037227 */ /* 0x004fe200078e00ff */
[----:B------:R-:W-:-:S04]  /*1410*/  ISETP.NE.AND P0, PT, R2, 0x1, PT ;  /* 0x000000010200780c */ /* 0x000fc80003f05270 */
[----:B----4-:R-:W-:-:S04]  /*1420*/  SHF.R.U32.HI R6, RZ, R6, R3 ;  /* 0x00000006ff067219 */ /* 0x010fc80000011603 */
[----:B------:R-:W-:Y:S02]  /*1430*/  SEL R3, R179, R6, !P0 ;  /* 0x00000006b3037207 */ /* 0x000fe40004000000 */
[----:B---3--:R-:W-:-:S04]  /*1440*/  ISETP.NE.AND P1, PT, R8, 0x1, PT ;  /* 0x000000010800780c */ /* 0x008fc80003f25270 */
[----:B------:R-:W-:-:S05]  /*1450*/  SEL R4, R181, R4, !P1 ;  /* 0x00000004b5047207 */ /* 0x000fca0004800000 */
[----:B------:R-:W-:Y:S02]  /*1460*/  IMAD.IADD R5, R3, 0x1, -R4 ;  /* 0x0000000103057824 */ /* 0x000fe400078e0a04 */
[----:B------:R-:W-:Y:S02]  /*1470*/  IMAD.IADD R3, R4, 0x1, -R3 ;  /* 0x0000000104037824 */ /* 0x000fe400078e0a03 */
[----:B------:R-:W-:Y:S02]  /*1480*/  IMAD R181, R5, R8, R181 ;  /* 0x0000000805b57224 */ /* 0x000fe400078e02b5 */
[----:B------:R-:W-:-:S07]  /*1490*/  IMAD R179, R3, R2, R179 ;  /* 0x0000000203b37224 */ /* 0x000fce00078e02b3 */
.L_x_17:
[----:B------:R-:W-:Y:S01]  /*14a0*/  BAR.SYNC.DEFER_BLOCKING 0x0 ;  /* 0x0000000000007b1d */ /* 0x000fe20000010000 */
[----:B------:R-:W-:Y:S01]  /*14b0*/  UISETP.NE.AND UP0, UPT, UR8, 0x2, UPT ;  /* 0x000000020800788c */ /* 0x000fe2000bf05270 */
[----:B------:R-:W-:Y:S02]  /*14c0*/  ISETP.NE.OR P5, PT, R0, 0x2, !P5 ;  /* 0x000000020000780c */ /* 0x000fe40006fa5670 */
[----:B------:R-:W-:-:S06]  /*14d0*/  LOP3.LUT R2, R182, 0x1f, RZ, 0xc0, !PT ;  /* 0x0000001fb6027812 */ /* 0x000fcc00078ec0ff */
[----:B------:R-:W-:Y:S05]  /*14e0*/  BRA.U UP0, `(.L_x_18) ;  /* 0x00000019002c7547 */ /* 0x000fea000b800000 */
[----:B------:R-:W1:Y:S01]  /*14f0*/  LDCU UR13, c[0x0][0x38c] ;  /* 0x00007180ff0d77ac */ /* 0x000e620008000800 */
[----:B------:R-:W2:Y:S01]  /*1500*/  LDC R9, c[0x0][0x370] ;  /* 0x0000dc00ff097b82 */ /* 0x000ea20000000800 */
[----:B------:R-:W-:Y:S01]  /*1510*/  HFMA2 R14, -RZ, RZ, 0, 0 ;  /* 0x00000000ff0e7431 */ /* 0x000fe200000001ff */
[----:B------:R-:W-:Y:S01]  /*1520*/  ISETP.EQ.OR P4, PT, R2, RZ, P5 ;  /* 0x000000ff0200720c */ /* 0x000fe20002f82670 */
[----:B------:R-:W-:Y:S01]  /*1530*/  IMAD.MOV.U32 R15, RZ, RZ, 0x1 ;  /* 0x00000001ff0f7424 */ /* 0x000fe200078e00ff */
[----:B------:R-:W-:Y:S01]  /*1540*/  CS2R R12, SRZ ;  /* 0x00000000000c7805 */ /* 0x000fe2000001ff00 */
[----:B------:R-:W-:Y:S01]  /*1550*/  IMAD.MOV.U32 R10, RZ, RZ, 0x1 ;  /* 0x00000001ff0a7424 */ /* 0x000fe200078e00ff */
[----:B------:R-:W4:Y:S02]  /*1560*/  LDCU.64 UR22, c[0x0][0x348] ;  /* 0x00006900ff1677ac */ /* 0x000f240008000a00 */
[----:B------:R-:W2:Y:S01]  /*1570*/  LDC R0, c[0x0][0x374] ;  /* 0x0000dd00ff007b82 */ /* 0x000ea20000000800 */
[----:B------:R-:W-:Y:S01]  /*1580*/  UMOV UR6, URZ ;  /* 0x000000ff00067c82 */ /* 0x000fe20008000000 */
[----:B-1----:R-:W-:-:S04]  /*1590*/  UIADD3 UR5, UPT, UPT, UR13, 0x3f, URZ ;  /* 0x0000003f0d057890 */ /* 0x002fc8000fffe0ff */
[----:B------:R-:W-:-:S04]  /*15a0*/  USHF.R.S32.HI UR4, URZ, 0x1f, UR5 ;  /* 0x0000001fff047899 */ /* 0x000fc80008011405 */
[----:B------:R-:W-:-:S04]  /*15b0*/  ULEA.HI UR4, UR4, UR5, URZ, 0x6 ;  /* 0x0000000504047291 */ /* 0x000fc8000f8f30ff */
[----:B------:R-:W-:Y:S02]  /*15c0*/  USHF.R.S32.HI UR15, URZ, 0x6, UR4 ;  /* 0x00000006ff0f7899 */ /* 0x000fe40008011404 */
[----:B------:R-:W-:Y:S02]  /*15d0*/  UIADD3 UR4, UPT, UPT, UR13, -0x1, URZ ;  /* 0xffffffff0d047890 */ /* 0x000fe4000fffe0ff */
[----:B------:R-:W-:Y:S02]  /*15e0*/  UISETP.LT.U32.AND UP0, UPT, UR15, 0x11, UPT ;  /* 0x000000110f00788c */ /* 0x000fe4000bf01070 */
[----:B------:R-:W-:Y:S02]  /*15f0*/  UISETP.GE.U32.AND UP1, UPT, UR4, -0x7f, UPT ;  /* 0xffffff810400788c */ /* 0x000fe4000bf26070 */
[----:B------:R-:W-:Y:S02]  /*1600*/  USEL UR14, UR15, 0x11, UP0 ;  /* 0x000000110f0e7887 */ /* 0x000fe40008000000 */
[----:B------:R-:W-:-:S02]  /*1610*/  UIADD3 UR13, UPT, UPT, UR13, 0x7e, URZ ;  /* 0x0000007e0d0d7890 */ /* 0x000fc4000fffe0ff */
[----:B------:R-:W-:Y:S02]  /*1620*/  UIADD3 UR5, UPT, UPT, UR14, -0x1, URZ ;  /* 0xffffffff0e057890 */ /* 0x000fe4000fffe0ff */
[----:B------:R-:W-:-:S03]  /*1630*/  UIADD3 UR7, UPT, UPT, UR15, -UR14, URZ ;  /* 0x8000000e0f077290 */ /* 0x000fc6000fffe0ff */
[----:B------:R-:W-:-:S04]  /*1640*/  @UP1 UIADD3 UR5, UPT, UPT, UR14, URZ, URZ ;  /* 0x000000ff0e051290 */ /* 0x000fc8000fffe0ff */
[----:B----4-:R-:W-:-:S12]  /*1650*/  UIADD3 UR5, UPT, UPT, UR5, 0x1, URZ ;  /* 0x0000000105057890 */ /* 0x010fd8000fffe0ff */
.L_x_36:
[----:B------:R-:W-:Y:S01]  /*1660*/  UISETP.NE.AND UP0, UPT, UR37, URZ, UPT ;  /* 0x000000ff2500728c */ /* 0x000fe2000bf05270 */
[----:B------:R-:W1:Y:S08]  /*1670*/  S2UR UR37, SR_CgaCtaId ;  /* 0x00000000002579c3 */ /* 0x000e700000008800 */
[----:B------:R-:W-:Y:S05]  /*1680*/  BRA.U UP0, `(.L_x_19) ;  /* 0x0000000100347547 */ /* 0x000fea000b800000 */
[----:B------:R-:W4:Y:S01]  /*1690*/  S2R R2, SR_CgaCtaId ;  /* 0x0000000000027919 */ /* 0x000f220000008800 */
[----:B------:R-:W-:-:S04]  /*16a0*/  MOV R3, 0x400 ;  /* 0x0000040000037802 */ /* 0x000fc80000000f00 */
[----:B----4-:R-:W-:Y:S02]  /*16b0*/  LEA R3, R2, R3, 0x18 ;  /* 0x0000000302037211 */ /* 0x010fe400078ec0ff */
[----:B------:R-:W-:-:S03]  /*16c0*/  SHF.L.U32 R2, R10, 0x1f, RZ ;  /* 0x0000001f0a027819 */ /* 0x000fc600000006ff */
[----:B------:R-:W-:-:S04]  /*16d0*/  IMAD R3, R12, 0x8, R3 ;  /* 0x000000080c037824 */ /* 0x000fc800078e0203 */
[----:B------:R-:W4:Y:S02]  /*16e0*/  SYNCS.PHASECHK.TRANS64.TRYWAIT P0, [R3+URZ+0x1a0], R2 ;  /* 0x0001a002030075a7 */ /* 0x000f2400080011ff */
[----:B----4-:R-:W-:Y:S05]  /*16f0*/  @!P0 BRA `(.L_x_20) ;  /* 0x000000b800e08947 */ /* 0x010fea0003800000 */
.L_x_302:
[----:B------:R-:W-:Y:S01]  /*1700*/  VIADD R12, R12, 0x1 ;  /* 0x000000010c0c7836 */ /* 0x000fe20000000000 */
[----:B------:R4:W-:Y:S04]  /*1710*/  SYNCS.ARRIVE.TRANS64.A1T0 RZ, [R3+URZ+0x190], RZ ;  /* 0x000190ff03ff79a7 */ /* 0x0009e800081000ff */
[----:B------:R-:W-:-:S04]  /*1720*/  ISETP.NE.AND P0, PT, R12, 0x2, PT ;  /* 0x000000020c00780c */ /* 0x000fc80003f05270 */
[----:B------:R-:W-:Y:S02]  /*1730*/  SEL R12, R12, RZ, P0 ;  /* 0x000000ff0c0c7207 */ /* 0x000fe40000000000 */
[----:B----4-:R-:W-:-:S04]  /*1740*/  SEL R3, RZ, 0x1, P0 ;  /* 0x00000001ff037807 */ /* 0x010fc80000000000 */
[----:B------:R-:W-:-:S07]  /*1750*/  LOP3.LUT R10, R10, R3, RZ, 0x3c, !PT ;  /* 0x000000030a0a7212 */ /* 0x000fce00078e3cff */
.L_x_19:
[----:B------:R-:W-:Y:S01]  /*1760*/  UMOV UR4, 0x400 ;  /* 0x0000040000047882 */ /* 0x000fe20000000000 */
[----:B------:R-:W-:Y:S01]  /*1770*/  SHF.L.U32 R2, R15, 0x1f, RZ ;  /* 0x0000001f0f027819 */ /* 0x000fe200000006ff */
[----:B-1----:R-:W-:Y:S01]  /*1780*/  ULEA UR4, UR37, UR4, 0x18 ;  /* 0x0000000425047291 */ /* 0x002fe2000f8ec0ff */
[----:B------:R-:W-:Y:S01]  /*1790*/  R2UR UR35, R181 ;  /* 0x00000000b52372ca */ /* 0x000fe200000e0000 */
[----:B------:R-:W-:Y:S01]  /*17a0*/  UISETP.GE.U32.AND UP0, UPT, UR13, 0x7f, UPT ;  /* 0x0000007f0d00788c */ /* 0x000fe2000bf06070 */
[----:B------:R-:W-:Y:S01]  /*17b0*/  R2UR UR11, R179 ;  /* 0x00000000b30b72ca */ /* 0x000fe200000e0000 */
[----:B------:R-:W-:Y:S01]  /*17c0*/  ULEA UR8, UR6, UR4, 0x3 ;  /* 0x0000000406087291 */ /* 0x000fe2000f8e18ff */
[----:B------:R-:W-:-:S08]  /*17d0*/  UMOV UR24, URZ ;  /* 0x000000ff00187c82 */ /* 0x000fd00008000000 */
[----:B------:R1:W4:Y:S01]  /*17e0*/  SYNCS.PHASECHK.TRANS64.TRYWAIT P0, [UR8+0x88], R2 ;  /* 0x00008802ff0075a7 */ /* 0x0003220008001108 */
[----:B------:R-:W-:Y:S02]  /*17f0*/  USHF.L.U32 UR35, UR35, 0x7, URZ ;  /* 0x0000000723237899 */ /* 0x000fe400080006ff */
[----:B------:R-:W-:Y:S01]  /*1800*/  USHF.L.U32 UR11, UR11, 0x6, URZ ;  /* 0x000000060b0b7899 */ /* 0x000fe200080006ff */
[----:B------:R-:W-:Y:S11]  /*1810*/  BRA.U !UP0, `(.L_x_21) ;  /* 0x0000000108a87547 */ /* 0x000ff6000b800000 */
[----:B------:R-:W-:Y:S01]  /*1820*/  UMOV UR16, URZ ;  /* 0x000000ff00107c82 */ /* 0x000fe20008000000 */
[----:B------:R-:W-:-:S05]  /*1830*/  UMOV UR17, UR6 ;  /* 0x0000000600117c82 */ /* 0x000fca0008000000 */
.L_x_26:
[----:B-1----:R-:W-:Y:S01]  /*1840*/  ULEA UR33, UR17, UR4, 0x3 ;  /* 0x0000000411217291 */ /* 0x002fe2000f8e18ff */
[----:B----4-:R-:W-:Y:S01]  /*1850*/  @!P5 MOV R3, 0x3000 ;  /* 0x000030000003d802 */ /* 0x010fe20000000f00 */
[----:B----4-:R-:W-:Y:S10]  /*1860*/  @P0 BRA `(.L_x_22) ;  /* 0x00000000000c0947 */ /* 0x010ff40003800000 */
[----:B------:R-:W-:-:S04]  /*1870*/  SHF.L.U32 R5, R15, 0x1f, RZ ;  /* 0x0000001f0f057819 */ /* 0x000fc800000006ff */
[----:B------:R-:W4:Y:S02]  /*1880*/  SYNCS.PHASECHK.TRANS64.TRYWAIT P0, [UR33+0x88], R5 ;  /* 0x00008805ff0075a7 */ /* 0x000f240008001121 */
[----:B----4-:R-:W-:Y:S05]  /*1890*/  @!P0 BRA `(.L_x_23) ;  /* 0x000000b8008c8947 */ /* 0x010fea0003800000 */
.L_x_22:
[----:B------:R4:W-:Y:S01]  /*18a0*/  @!P5 SYNCS.ARRIVE.TRANS64 RZ, [UR33], R3 ;  /* 0x00000003ffffd9a7 */ /* 0x0009e20008000021 */
[----:B------:R-:W-:Y:S04]  /*18b0*/  BSSY.RECONVERGENT B0, `(.L_x_24) ;  /* 0x0000003000007945 */ /* 0x000fe80003800200 */
[----:B------:R-:W-:Y:S05]  /*18c0*/  @P4 BRA `(.L_x_25) ;  /* 0x0000000000044947 */ /* 0x000fea0003800000 */
[----:B------:R-:W-:Y:S05]  /*18d0*/  BPT.TRAP 0x1 ;  /* 0x000000040000795c */ /* 0x000fea0000300000 */
.L_x_25:
[----:B------:R-:W-:Y:S05]  /*18e0*/  BSYNC.RECONVERGENT B0 ;  /* 0x0000000000007941 */ /* 0x000fea0003800200 */
.L_x_24:
[----:B------:R-:W-:Y:S02]  /*18f0*/  UIADD3 UR6, UPT, UPT, UR17, 0x1, URZ ;  /* 0x0000000111067890 */ /* 0x000fe4000fffe0ff */
[----:B------:R-:W-:Y:S02]  /*1900*/  ULEA UR32, UR17, UR4, 0xd ;  /* 0x0000000411207291 */ /* 0x000fe4000f8e68ff */
[----:B------:R-:W-:Y:S02]  /*1910*/  UISETP.NE.AND UP0, UPT, UR6, 0x11, UPT ;  /* 0x000000110600788c */ /* 0x000fe4000bf05270 */
[----:B------:R-:W-:Y:S02]  /*1920*/  UIADD3 UR26, UP1, UPT, UR22, 0x80, URZ ;  /* 0x00000080161a7890 */ /* 0x000fe4000ff3e0ff */
[----:B------:R-:W-:Y:S02]  /*1930*/  USEL UR9, URZ, 0x1, UP0 ;  /* 0x00000001ff097887 */ /* 0x000fe40008000000 */
[----:B------:R-:W-:-:S02]  /*1940*/  USEL UR6, UR6, URZ, UP0 ;  /* 0x000000ff06067287 */ /* 0x000fc40008000000 */
[----:B------:R-:W-:Y:S02]  /*1950*/  UIADD3 UR20, UP0, UPT, UR22, 0x180, URZ ;  /* 0x0000018016147890 */ /* 0x000fe4000ff1e0ff */
[----:B------:R-:W-:Y:S01]  /*1960*/  ULEA UR8, UR6, UR4, 0x3 ;  /* 0x0000000406087291 */ /* 0x000fe2000f8e18ff */
[----:B------:R-:W-:Y:S01]  /*1970*/  LOP3.LUT R15, R15, UR9, RZ, 0x3c, !PT ;  /* 0x000000090f0f7c12 */ /* 0x000fe2000f8e3cff */
[----:B------:R-:W-:Y:S02]  /*1980*/  USHF.L.U32 UR34, UR16, 0x6, URZ ;  /* 0x0000000610227899 */ /* 0x000fe400080006ff */
[----:B------:R-:W-:Y:S01]  /*1990*/  UIADD3.X UR27, UPT, UPT, URZ, UR23, URZ, UP1, !UPT ;  /* 0x00000017ff1b7290 */ /* 0x000fe20008ffe4ff */
[----:B-1----:R-:W-:Y:S01]  /*19a0*/  SHF.L.U32 R2, R15, 0x1f, RZ ;  /* 0x0000001f0f027819 */ /* 0x002fe200000006ff */
[----:B------:R-:W-:Y:S02]  /*19b0*/  UIADD3 UR32, UPT, UPT, UR32, 0x4400, URZ ;  /* 0x0000440020207890 */ /* 0x000fe4000fffe0ff */
[----:B------:R-:W-:Y:S01]  /*19c0*/  UIADD3.X UR21, UPT, UPT, URZ, UR23, URZ, UP0, !UPT ;  /* 0x00000017ff157290 */ /* 0x000fe200087fe4ff */
[----:B------:R1:W1:Y:S01]  /*19d0*/  SYNCS.PHASECHK.TRANS64.TRYWAIT P0, [UR8+0x88], R2 ;  /* 0x00008802ff0075a7 */ /* 0x0002620008001108 */
[----:B------:R-:W-:Y:S01]  /*19e0*/  ULEA UR8, UR17, UR4, 0xc ;  /* 0x0000000411087291 */ /* 0x000fe2000f8e60ff */
[----:B------:R-:W-:Y:S01]  /*19f0*/  UMOV UR18, 0x0 ;  /* 0x0000000000127882 */ /* 0x000fe20000000000 */
[----:B------:R-:W-:-:S02]  /*1a00*/  UMOV UR19, 0x10000000 ;  /* 0x1000000000137882 */ /* 0x000fc40000000000 */
[----:B------:R-:W-:Y:S01]  /*1a10*/  UIADD3 UR8, UPT, UPT, UR8, 0x26400, URZ ;  /* 0x0002640008087890 */ /* 0x000fe2000fffe0ff */
[----:B------:R1:W-:Y:S01]  /*1a20*/  UTMALDG.3D [UR32], [UR26], desc[UR18] ;  /* 0x000012201a0075b4 */ /* 0x0003e20008011000 */
[----:B------:R-:W-:Y:S01]  /*1a30*/  UMOV UR12, UR36 ;  /* 0x00000024000c7c82 */ /* 0x000fe20008000000 */
[----:B------:R-:W-:Y:S01]  /*1a40*/  UMOV UR9, UR33 ;  /* 0x0000002100097c82 */ /* 0x000fe20008000000 */
[----:B------:R-:W-:Y:S01]  /*1a50*/  UMOV UR10, UR34 ;  /* 0x00000022000a7c82 */ /* 0x000fe20008000000 */
[----:B------:R-:W-:Y:S01]  /*1a60*/  UIADD3 UR16, UPT, UPT, UR16, 0x1, URZ ;  /* 0x0000000110107890 */ /* 0x000fe2000fffe0ff */
[----:B------:R-:W-:Y:S01]  /*1a70*/  UMOV UR24, UR5 ;  /* 0x0000000500187c82 */ /* 0x000fe20008000000 */
[----:B------:R-:W-:Y:S02]  /*1a80*/  UMOV UR17, UR6 ;  /* 0x0000000600117c82 */ /* 0x000fe40008000000 */
[----:B------:R1:W-:Y:S01]  /*1a90*/  UTMALDG.3D [UR8], [UR20], desc[UR18] ;  /* 0x00001208140075b4 */ /* 0x0003e20008011000 */
[----:B------:R-:W-:-:S09]  /*1aa0*/  UISETP.NE.AND UP0, UPT, UR16, UR5, UPT ;  /* 0x000000051000728c */ /* 0x000fd2000bf05270 */
[----:B------:R-:W-:Y:S05]  /*1ab0*/  BRA.U UP0, `(.L_x_26) ;  /* 0xfffffffd00607547 */ /* 0x000fea000b83ffff */
.L_x_21:
[----:B-1--4-:R-:W-:Y:S01]  /*1ac0*/  PLOP3.LUT P0, PT, PT, PT, UP3, 0x80, 0x8 ;  /* 0x000000000008781c */ /* 0x012fe20003f0f038 */
[----:B------:R-:W-:Y:S01]  /*1ad0*/  ULEA UR8, UR6, UR4, 0x3 ;  /* 0x0000000406087291 */ /* 0x000fe2000f8e18ff */
[----:B------:R-:W-:Y:S01]  /*1ae0*/  SHF.L.U32 R2, R15, 0x1f, RZ ;  /* 0x0000001f0f027819 */ /* 0x000fe200000006ff */
[----:B------:R-:W-:-:S10]  /*1af0*/  UISETP.GT.AND UP0, UPT, UR15, UR14, UPT ;  /* 0x0000000e0f00728c */ /* 0x000fd4000bf04270 */
[----:B------:R-:W-:Y:S01]  /*1b00*/  @!P0 SYNCS.ARRIVE.TRANS64.A1T0 RZ, [UR4+0x128], RZ ;  /* 0x000128ffffff89a7 */ /* 0x000fe20008100004 */
[----:B------:R1:W4:Y:S01]  /*1b10*/  SYNCS.PHASECHK.TRANS64.TRYWAIT P0, [UR8+0x88], R2 ;  /* 0x00008802ff0075a7 */ /* 0x0003220008001108 */
[----:B------:R-:W-:Y:S05]  /*1b20*/  BRA.U !UP0, `(.L_x_27) ;  /* 0x0000000108ac7547 */ /* 0x000fea000b800000 */
[----:B------:R-:W-:Y:S01]  /*1b30*/  UIADD3 UR21, UPT, UPT, UR7, UR24, URZ ;  /* 0x0000001807157290 */ /* 0x000fe2000fffe0ff */
[----:B------:R-:W-:-:S11]  /*1b40*/  UMOV UR25, UR6 ;  /* 0x0000000600197c82 */ /* 0x000fd60008000000 */
.L_x_32:
[----:B-1----:R-:W-:Y:S01]  /*1b50*/  ULEA UR17, UR25, UR4, 0x3 ;  /* 0x0000000419117291 */ /* 0x002fe2000f8e18ff */
[----:B----4-:R-:W-:Y:S01]  /*1b60*/  @!P5 MOV R3, 0x3000 ;  /* 0x000030000003d802 */ /* 0x010fe20000000f00 */
[----:B----4-:R-:W-:Y:S10]  /*1b70*/  @P0 BRA `(.L_x_28) ;  /* 0x00000000000c0947 */ /* 0x010ff40003800000 */
[----:B------:R-:W-:-:S04]  /*1b80*/  SHF.L.U32 R5, R15, 0x1f, RZ ;  /* 0x0000001f0f057819 */ /* 0x000fc800000006ff */
[----:B------:R-:W4:Y:S02]  /*1b90*/  SYNCS.PHASECHK.TRANS64.TRYWAIT P0, [UR17+0x88], R5 ;  /* 0x00008805ff0075a7 */ /* 0x000f240008001111 */
[----:B----4-:R-:W-:Y:S05]  /*1ba0*/  @!P0 BRA `(.L_x_29) ;  /* 0x000000b400e08947 */ /* 0x010fea0003800000 */
.L_x_28:
[----:B------:R4:W-:Y:S01]  /*1bb0*/  @!P5 SYNCS.ARRIVE.TRANS64 RZ, [UR17], R3 ;  /* 0x00000003ffffd9a7 */ /* 0x0009e20008000011 */
[----:B------:R-:W-:Y:S04]  /*1bc0*/  BSSY.RECONVERGENT B0, `(.L_x_30) ;  /* 0x0000003000007945 */ /* 0x000fe80003800200 */
[----:B------:R-:W-:Y:S05]  /*1bd0*/  @P4 BRA `(.L_x_31) ;  /* 0x0000000000044947 */ /* 0x000fea0003800000 */
[----:B------:R-:W-:Y:S05]  /*1be0*/  BPT.TRAP 0x1 ;  /* 0x000000040000795c */ /* 0x000fea0000300000 */
.L_x_31:
[----:B------:R-:W-:Y:S05]  /*1bf0*/  BSYNC.RECONVERGENT B0 ;  /* 0x0000000000007941 */ /* 0x000fea0003800200 */
.L_x_30:
        /* <DEDUP_REMOVED lines=10> */
[----:B------:R-:W-:Y:S01]  /*1ca0*/  UIADD3 UR16, UPT, UPT, UR16, 0x4400, URZ ;  /* 0x0000440010107890 */ /* 0x000fe2000fffe0ff */
[----:B-1----:R-:W-:Y:S01]  /*1cb0*/  SHF.L.U32 R2, R15, 0x1f, RZ ;  /* 0x0000001f0f027819 */ /* 0x002fe200000006ff */
[----:B------:R-:W-:Y:S02]  /*1cc0*/  UIADD3.X UR31, UPT, UPT, URZ, UR23, URZ, UP1, !UPT ;  /* 0x00000017ff1f7290 */ /* 0x000fe40008ffe4ff */
[----:B------:R-:W-:Y:S01]  /*1cd0*/  UIADD3.X UR29, UPT, UPT, URZ, UR23, URZ, UP0, !UPT ;  /* 0x00000017ff1d7290 */ /* 0x000fe200087fe4ff */
[----:B------:R1:W1:Y:S01]  /*1ce0*/  SYNCS.PHASECHK.TRANS64.TRYWAIT P0, [UR8+0x88], R2 ;  /* 0x00008802ff0075a7 */ /* 0x0002620008001108 */
[----:B------:R-:W-:Y:S01]  /*1cf0*/  ULEA UR8, UR25, UR4, 0xc ;  /* 0x0000000419087291 */ /* 0x000fe2000f8e60ff */
[----:B------:R-:W-:Y:S01]  /*1d00*/  UMOV UR26, 0x0 ;  /* 0x00000000001a7882 */ /* 0x000fe20000000000 */
[----:B------:R-:W-:-:S02]  /*1d10*/  UMOV UR27, 0x10000000 ;  /* 0x10000000001b7882 */ /* 0x000fc40000000000 */
[----:B------:R-:W-:Y:S01]  /*1d20*/  UIADD3 UR8, UPT, UPT, UR8, 0x26400, URZ ;  /* 0x0002640008087890 */ /* 0x000fe2000fffe0ff */
[----:B------:R-:W-:Y:S01]  /*1d30*/  UMOV UR19, UR35 ;  /* 0x0000002300137c82 */ /* 0x000fe20008000000 */
[----:B------:R-:W-:Y:S01]  /*1d40*/  UMOV UR20, UR36 ;  /* 0x0000002400147c82 */ /* 0x000fe20008000000 */
[----:B------:R-:W-:Y:S01]  /*1d50*/  UMOV UR12, UR36 ;  /* 0x00000024000c7c82 */ /* 0x000fe20008000000 */
[----:B------:R-:W-:Y:S01]  /*1d60*/  UMOV UR9, UR17 ;  /* 0x0000001100097c82 */ /* 0x000fe20008000000 */
[----:B------:R-:W-:Y:S01]  /*1d70*/  UMOV UR10, UR18 ;  /* 0x00000012000a7c82 */ /* 0x000fe20008000000 */
[----:B------:R1:W-:Y:S01]  /*1d80*/  UTMALDG.3D [UR16], [UR30], desc[UR26] ;  /* 0x00001a101e0075b4 */ /* 0x0003e20008011000 */
[----:B------:R-:W-:Y:S01]  /*1d90*/  UIADD3 UR24, UPT, UPT, UR24, 0x1, URZ ;  /* 0x0000000118187890 */ /* 0x000fe2000fffe0ff */
[----:B------:R-:W-:-:S03]  /*1da0*/  UMOV UR25, UR6 ;  /* 0x0000000600197c82 */ /* 0x000fc60008000000 */
[----:B------:R-:W-:Y:S01]  /*1db0*/  UISETP.NE.AND UP0, UPT, UR24, UR21, UPT ;  /* 0x000000151800728c */ /* 0x000fe2000bf05270 */
[----:B------:R1:W-:Y:S08]  /*1dc0*/  UTMALDG.3D [UR8], [UR28], desc[UR26] ;  /* 0x00001a081c0075b4 */ /* 0x0003f00008011000 */
[----:B------:R-:W-:Y:S05]  /*1dd0*/  BRA.U UP0, `(.L_x_32) ;  /* 0xfffffffd005c7547 */ /* 0x000fea000b83ffff */
.L_x_27:
[C---:B-1----:R-:W-:Y:S01]  /*1de0*/  LEA R2, R14.reuse, UR4, 0x3 ;  /* 0x000000040e027c11 */ /* 0x042fe2000f8e18ff */
[----:B------:R-:W-:Y:S01]  /*1df0*/  NOP ;  /* 0x0000000000007918 */ /* 0x000fe20000000000 */
[----:B----4-:R-:W-:Y:S02]  /*1e00*/  SHF.L.U32 R3, R13, 0x1f, RZ ;  /* 0x0000001f0d037819 */ /* 0x010fe400000006ff */
[----:B------:R-:W-:Y:S02]  /*1e10*/  LEA R4, R14, UR4, 0x4 ;  /* 0x000000040e047c11 */ /* 0x000fe4000f8e20ff */
[----:B------:R-:W1:Y:S02]  /*1e20*/  SYNCS.PHASECHK.TRANS64.TRYWAIT P0, [R2+URZ+0x130], R3 ;  /* 0x00013003020075a7 */ /* 0x000e6400080011ff */
[----:B-1----:R-:W-:Y:S05]  /*1e30*/  @!P0 BRA `(.L_x_33) ;  /* 0x000000b400548947 */ /* 0x002fea0003800000 */
.L_x_305:
[----:B------:R-:W4:Y:S01]  /*1e40*/  LDS.128 R4, [R4+0x1c0] ;  /* 0x0001c00004047984 */ /* 0x000f220000000c00 */
[----:B---3--:R-:W-:Y:S01]  /*1e50*/  ISETP.GE.AND P0, PT, R72, 0x1, PT ;  /* 0x000000014800780c */ /* 0x008fe20003f06270 */
[----:B-1----:R-:W-:Y:S01]  /*1e60*/  VIADD R2, R2, 0x140 ;  /* 0x0000014002027836 */ /* 0x002fe20000000000 */
[----:B------:R-:W-:Y:S01]  /*1e70*/  @!PT LDS RZ, [RZ] ;  /* 0x00000000fffff984 */ /* 0x000fe20000000800 */
[----:B------:R-:W-:Y:S01]  /*1e80*/  @!PT LDS RZ, [RZ] ;  /* 0x00000000fffff984 */ /* 0x000fe20000000800 */
[----:B------:R-:W-:Y:S01]  /*1e90*/  @!PT LDS RZ, [RZ] ;  /* 0x00000000fffff984 */ /* 0x000fe20000000800 */
[----:B------:R-:W-:Y:S01]  /*1ea0*/  @!PT LDS RZ, [RZ] ;  /* 0x00000000fffff984 */ /* 0x000fe20000000800 */
[----:B------:R1:W-:Y:S06]  /*1eb0*/  MEMBAR.ALL.CTA ;  /* 0x0000000000007992 */ /* 0x0003ec0000008000 */
[----:B-1----:R-:W1:Y:S01]  /*1ec0*/  FENCE.VIEW.ASYNC.S ;  /* 0x00000000000073c6 */ /* 0x002e620000000000 */
[----:B------:R-:W-:-:S04]  /*1ed0*/  PRMT R2, RZ, 0x654, R2 ;  /* 0x00000654ff027816 */ /* 0x000fc80000000002 */
[----:B-1----:R1:W-:Y:S01]  /*1ee0*/  SYNCS.ARRIVE.TRANS64.RED.A1T0 RZ, [R2+URZ], RZ ;  /* 0x000000ff02ff79a7 */ /* 0x0023e200081004ff */
[----:B----4-:R-:W-:-:S13]  /*1ef0*/  LOP3.LUT P2, RZ, R6, 0x1, RZ, 0xc0, !PT ;  /* 0x0000000106ff7812 */ /* 0x010fda000784c0ff */
[----:B------:R-:W-:Y:S01]  /*1f00*/  @P2 SHF.R.U32.HI R3, RZ, 0x10, R5 ;  /* 0x00000010ff032819 */ /* 0x000fe20000011605 */
[----:B------:R-:W-:Y:S01]  /*1f10*/  VOTEU.ANY UP0, P2 ;  /* 0x0000000000ff7886 */ /* 0x000fe20001000100 */
[----:B------:R-:W-:Y:S02]  /*1f20*/  @P2 MOV R11, R4 ;  /* 0x00000004000b2202 */ /* 0x000fe40000000f00 */
[----:B------:R-:W-:Y:S02]  /*1f30*/  @P2 R2UR.BROADCAST UR8, R3 ;  /* 0x00000000030822ca */ /* 0x000fe400008e0000 */
[----:B------:R-:W-:-:S11]  /*1f40*/  @P2 LOP3.LUT R8, R5, 0xffff, RZ, 0xc0, !PT ;  /* 0x0000ffff05082812 */ /* 0x000fd600078ec0ff */
[----:B------:R-:W-:Y:S01]  /*1f50*/  @UP0 UMOV UR36, UR8 ;  /* 0x0000000800240c82 */ /* 0x000fe20008000000 */
[----:B-1----:R-:W-:Y:S05]  /*1f60*/  @!P0 BRA `(.L_x_34) ;  /* 0x0000000000b88947 */ /* 0x002fea0003800000 */
[----:B------:R-:W2:Y:S01]  /*1f70*/  LDC.64 R4, c[0x0][0xb18] ;  /* 0x0002c600ff047b82 */ /* 0x000ea20000000a00 */
[----:B------:R-:W-:-:S07]  /*1f80*/  ISETP.NE.AND P3, PT, R72, 0x1, PT ;  /* 0x000000014800780c */ /* 0x000fce0003f65270 */
[----:B------:R-:W1:Y:S08]  /*1f90*/  LDC.64 R6, c[0x0][0xb10] ;  /* 0x0002c400ff067b82 */ /* 0x000e700000000a00 */
[----:B------:R-:W3:Y:S08]  /*1fa0*/  LDC R16, c[0x0][0xb20] ;  /* 0x0002c800ff107b82 */ /* 0x000ef00000000800 */
[----:B------:R-:W4:Y:S01]  /*1fb0*/  LDC R18, c[0x0][0xb0c] ;  /* 0x0002c300ff127b82 */ /* 0x000f220000000800 */
[----:B--2---:R-:W-:Y:S01]  /*1fc0*/  IMAD.HI.U32 R17, R0, R5, RZ ;  /* 0x0000000500117227 */ /* 0x004fe200078e00ff */
[----:B------:R-:W-:-:S03]  /*1fd0*/  ISETP.NE.AND P0, PT, R4, 0x1, PT ;  /* 0x000000010400780c */ /* 0x000fc60003f05270 */
[----:B------:R-:W-:-:S03]  /*1fe0*/  IMAD.HI.U32 R5, R8, R5, RZ ;  /* 0x0000000508057227 */ /* 0x000fc600078e00ff */
[----:B------:R-:W2:Y:S01]  /*1ff0*/  LDC.64 R2, c[0x0][0xb28] ;  /* 0x0002ca00ff027b82 */ /* 0x000ea20000000a00 */
[----:B-1----:R-:W-:-:S04]  /*2000*/  IMAD.HI.U32 R20, R9, R6, RZ ;  /* 0x0000000609147227 */ /* 0x002fc800078e00ff */
[----:B------:R-:W-:Y:S01]  /*2010*/  IMAD.HI.U32 R22, R11, R6, RZ ;  /* 0x000000060b167227 */ /* 0x000fe200078e00ff */
[----:B------:R-:W-:Y:S02]  /*2020*/  SHF.R.U32.HI R20, RZ, R7, R20 ;  /* 0x00000007ff147219 */ /* 0x000fe40000011614 */
[-C--:B---3--:R-:W-:Y:S02]  /*2030*/  SHF.R.U32.HI R17, RZ, R16.reuse, R17 ;  /* 0x00000010ff117219 */ /* 0x088fe40000011611 */
[----:B------:R-:W-:Y:S02]  /*2040*/  SHF.R.U32.HI R5, RZ, R16, R5 ;  /* 0x00000010ff057219 */ /* 0x000fe40000011605 */
[----:B------:R-:W-:Y:S02]  /*2050*/  SEL R17, R0, R17, !P0 ;  /* 0x0000001100117207 */ /* 0x000fe40004000000 */
[----:B------:R-:W-:Y:S02]  /*2060*/  SHF.R.U32.HI R22, RZ, R7, R22 ;  /* 0x00000007ff167219 */ /* 0x000fe40000011616 */
[----:B----4-:R-:W-:-:S02]  /*2070*/  ISETP.NE.AND P1, PT, R18, 0x1, PT ;  /* 0x000000011200780c */ /* 0x010fc40003f25270 */
[----:B------:R-:W-:Y:S02]  /*2080*/  SEL R5, R8, R5, !P0 ;  /* 0x0000000508057207 */ /* 0x000fe40004000000 */
[----:B------:R-:W-:Y:S02]  /*2090*/  SEL R19, R9, R20, !P1 ;  /* 0x0000001409137207 */ /* 0x000fe40004800000 */
[----:B------:R-:W-:Y:S01]  /*20a0*/  SEL R7, R11, R22, !P1 ;  /* 0x000000160b077207 */ /* 0x000fe20004800000 */
[----:B--2---:R-:W-:-:S04]  /*20b0*/  IMAD.HI.U32 R20, R17, R2, RZ ;  /* 0x0000000211147227 */ /* 0x004fc800078e00ff */
[----:B------:R-:W-:Y:S01]  /*20c0*/  IMAD.HI.U32 R6, R19, R2, RZ ;  /* 0x0000000213067227 */ /* 0x000fe200078e00ff */
[----:B------:R-:W-:-:S04]  /*20d0*/  @P3 SHF.R.U32.HI R17, RZ, R3, R20 ;  /* 0x00000003ff113219 */ /* 0x000fc80000011614 */
[----:B------:R-:W-:Y:S01]  /*20e0*/  @P3 SHF.R.U32.HI R19, RZ, R3, R6 ;  /* 0x00000003ff133219 */ /* 0x000fe20000011606 */
[----:B------:R-:W-:-:S04]  /*20f0*/  IMAD R17, R72, R17, RZ ;  /* 0x0000001148117224 */ /* 0x000fc800078e02ff */
[----:B------:R-:W-:Y:S01]  /*2100*/  IMAD R6, R72, R19, RZ ;  /* 0x0000001348067224 */ /* 0x000fe200078e02ff */
[C---:B------:R-:W-:Y:S02]  /*2110*/  ISETP.GE.AND P0, PT, R5.reuse, R17, PT ;  /* 0x000000110500720c */ /* 0x040fe40003f06270 */
[----:B------:R-:W-:Y:S02]  /*2120*/  IADD3 R17, PT, PT, -R5, RZ, RZ ;  /* 0x000000ff05117210 */ /* 0x000fe40007ffe1ff */
[----:B------:R-:W-:Y:S01]  /*2130*/  ISETP.GE.OR P0, PT, R7, R6, P0 ;  /* 0x000000060700720c */ /* 0x000fe20000706670 */
[----:B------:R-:W-:-:S04]  /*2140*/  IMAD.HI.U32 R6, R5, R2, RZ ;  /* 0x0000000205067227 */ /* 0x000fc800078e00ff */
[----:B------:R-:W-:Y:S01]  /*2150*/  IMAD R8, R4, R17, R8 ;  /* 0x0000001104087224 */ /* 0x000fe200078e0208 */
[----:B------:R-:W-:-:S04]  /*2160*/  SHF.R.U32.HI R6, RZ, R3, R6 ;  /* 0x00000003ff067219 */ /* 0x000fc80000011606 */
[----:B------:R-:W-:-:S03]  /*2170*/  SEL R6, R5, R6, !P3 ;  /* 0x0000000605067207 */ /* 0x000fc60005800000 */
[----:B------:R-:W-:-:S04]  /*2180*/  @!P0 IMAD.HI.U32 R16, R7, R2, RZ ;  /* 0x0000000207108227 */ /* 0x000fc800078e00ff */
[----:B------:R-:W-:Y:S01]  /*2190*/  IMAD.MOV R2, RZ, RZ, -R6 ;  /* 0x000000ffff027224 */ /* 0x000fe200078e0a06 */
[----:B------:R-:W-:-:S03]  /*21a0*/  @!P0 SHF.R.U32.HI R16, RZ, R3, R16 ;  /* 0x00000003ff108219 */ /* 0x000fc60000011610 */
[----:B------:R-:W-:Y:S01]  /*21b0*/  IMAD R2, R72, R2, R5 ;  /* 0x0000000248027224 */ /* 0x000fe200078e0205 */
[----:B------:R-:W-:-:S05]  /*21c0*/  @!P0 SEL R3, R7, R16, !P3 ;  /* 0x0000001007038207 */ /* 0x000fca0005800000 */
[--C-:B------:R-:W-:Y:S02]  /*21d0*/  @!P0 IMAD.IADD R6, R6, 0x1, -R3.reuse ;  /* 0x0000000106068824 */ /* 0x100fe400078e0a03 */
[----:B------:R-:W-:Y:S01]  /*21e0*/  @!P0 IMAD R3, R2, R19, R3 ;  /* 0x0000001302038224 */ /* 0x000fe200078e0203 */
[----:B------:R-:W-:Y:S01]  /*21f0*/  IADD3 R2, PT, PT, -R7, RZ, RZ ;  /* 0x000000ff07027210 */ /* 0x000fe20007ffe1ff */
[----:B------:R-:W-:Y:S02]  /*2200*/  @!P0 IMAD R5, R72, R6, R7 ;  /* 0x0000000648058224 */ /* 0x000fe400078e0207 */
[----:B------:R-:W-:Y:S02]  /*2210*/  @!P0 IMAD.MOV.U32 R7, RZ, RZ, R3 ;  /* 0x000000ffff078224 */ /* 0x000fe400078e0003 */
[----:B------:R-:W-:Y:S02]  /*2220*/  IMAD R2, R18, R2, R11 ;  /* 0x0000000212027224 */ /* 0x000fe400078e020b */
[----:B------:R-:W-:-:S02]  /*2230*/  IMAD R8, R5, R4, R8 ;  /* 0x0000000405087224 */ /* 0x000fc400078e0208 */
[----:B------:R-:W-:Y:S02]  /*2240*/  IMAD R11, R7, R18, R2 ;  /* 0x00000012070b7224 */ /* 0x000fe400078e0202 */
.L_x_34:
[----:B------:R-:W1:Y:S02]  /*2250*/  LDCU UR8, c[0x0][0xb30] ;  /* 0x00016600ff0877ac */ /* 0x000e640008000800 */
[----:B-1----:R-:W-:-:S09]  /*2260*/  UISETP.NE.AND UP0, UPT, UR8, 0x1, UPT ;  /* 0x000000010800788c */ /* 0x002fd2000bf05270 */
[----:B------:R-:W-:Y:S05]  /*2270*/  BRA.U UP0, `(.L_x_35) ;  /* 0x0000000100407547 */ /* 0x000fea000b800000 */
[----:B------:R-:W1:Y:S08]  /*2280*/  LDC.64 R4, c[0x0][0xb10] ;  /* 0x0002c400ff047b82 */ /* 0x000e700000000a00 */
[----:B------:R-:W3:Y:S08]  /*2290*/  LDC.64 R2, c[0x0][0xb18] ;  /* 0x0002c600ff027b82 */ /* 0x000ef00000000a00 */
[----:B------:R-:W4:Y:S08]  /*22a0*/  LDC R6, c[0x0][0xb20] ;  /* 0x0002c800ff067b82 */ /* 0x000f300000000800 */
[----:B------:R-:W2:Y:S01]  /*22b0*/  LDC R16, c[0x0][0xb0c] ;  /* 0x0002c300ff107b82 */ /* 0x000ea20000000800 */
[----:B-1----:R-:W-:-:S05]  /*22c0*/  IMAD.HI.U32 R4, R11, R4, RZ ;  /* 0x000000040b047227 */ /* 0x002fca00078e00ff */
[----:B------:R-:W-:Y:S01]  /*22d0*/  SHF.R.U32.HI R4, RZ, R5, R4 ;  /* 0x00000005ff047219 */ /* 0x000fe20000011604 */
[----:B---3--:R-:W-:Y:S01]  /*22e0*/  IMAD.HI.U32 R3, R8, R3, RZ ;  /* 0x0000000308037227 */ /* 0x008fe200078e00ff */
[----:B------:R-:W-:-:S04]  /*22f0*/  ISETP.NE.AND P0, PT, R2, 0x1, PT ;  /* 0x000000010200780c */ /* 0x000fc80003f05270 */
[----:B----4-:R-:W-:-:S04]  /*2300*/  SHF.R.U32.HI R3, RZ, R6, R3 ;  /* 0x00000006ff037219 */ /* 0x010fc80000011603 */
[----:B------:R-:W-:Y:S02]  /*2310*/  SEL R3, R8, R3, !P0 ;  /* 0x0000000308037207 */ /* 0x000fe40004000000 */
[----:B--2---:R-:W-:-:S04]  /*2320*/  ISETP.NE.AND P1, PT, R16, 0x1, PT ;  /* 0x000000011000780c */ /* 0x004fc80003f25270 */
[----:B------:R-:W-:-:S05]  /*2330*/  SEL R4, R11, R4, !P1 ;  /* 0x000000040b047207 */ /* 0x000fca0004800000 */
[----:B------:R-:W-:Y:S02]  /*2340*/  IMAD.IADD R5, R3, 0x1, -R4 ;  /* 0x0000000103057824 */ /* 0x000fe400078e0a04 */
[----:B------:R-:W-:Y:S02]  /*2350*/  IMAD.IADD R3, R4, 0x1, -R3 ;  /* 0x0000000104037824 */ /* 0x000fe400078e0a03 */
[----:B------:R-:W-:Y:S02]  /*2360*/  IMAD R11, R5, R16, R11 ;  /* 0x00000010050b7224 */ /* 0x000fe400078e020b */
[----:B------:R-:W-:-:S07]  /*2370*/  IMAD R8, R3, R2, R8 ;  /* 0x0000000203087224 */ /* 0x000fce00078e0208 */
.L_x_35:
[----:B------:R-:W-:Y:S01]  /*2380*/  VIADD R14, R14, 0x1 ;  /* 0x000000010e0e7836 */ /* 0x000fe20000000000 */
[----:B------:R-:W-:Y:S01]  /*2390*/  UPLOP3.LUT UP3, UPT, UPT, UPT, UPT, 0x80, 0x8 ;  /* 0x000000000008789c */ /* 0x000fe20003f6f070 */
[----:B------:R-:W-:Y:S02]  /*23a0*/  IMAD.IADD R181, R11, 0x1, R178 ;  /* 0x000000010bb57824 */ /* 0x000fe400078e02b2 */
[----:B------:R-:W-:Y:S01]  /*23b0*/  IMAD.IADD R179, R8, 0x1, R167 ;  /* 0x0000000108b37824 */ /* 0x000fe200078e02a7 */
[----:B------:R-:W-:-:S04]  /*23c0*/  ISETP.NE.AND P0, PT, R14, 0x2, PT ;  /* 0x000000020e00780c */ /* 0x000fc80003f05270 */
[----:B------:R-:W-:Y:S02]  /*23d0*/  SEL R2, RZ, 0x1, P0 ;  /* 0x00000001ff027807 */ /* 0x000fe40000000000 */
[----:B------:R-:W-:Y:S02]  /*23e0*/  SEL R14, R14, RZ, P0 ;  /* 0x000000ff0e0e7207 */ /* 0x000fe40000000000 */
[----:B------:R-:W-:Y:S01]  /*23f0*/  LOP3.LUT R13, R13, R2, RZ, 0x3c, !PT ;  /* 0x000000020d0d7212 */ /* 0x000fe200078e3cff */
[----:B------:R-:W-:Y:S06]  /*2400*/  @P2 BRA `(.L_x_36) ;  /* 0xfffffff000942947 */ /* 0x000fec000383ffff */
[----:B------:R-:W-:Y:S01]  /*2410*/  UIADD3 UR4, UPT, UPT, UR4, 0x88, URZ ;  /* 0x0000008804047890 */ /* 0x000fe2000fffe0ff */
[----:B------:R-:W-:-:S03]  /*2420*/  SHF.L.U32 R3, R15, 0x1f, RZ ;  /* 0x0000001f0f037819 */ /* 0x000fc600000006ff */
[----:B------:R-:W-:-:S09]  /*2430*/  ULEA UR5, UR6, UR4, 0x3 ;  /* 0x0000000406057291 */ /* 0x000fd2000f8e18ff */
[----:B------:R-:W1:Y:S02]  /*2440*/  SYNCS.PHASECHK.TRANS64.TRYWAIT P0, [UR5], R3 ;  /* 0x00000003ff0075a7 */ /* 0x000e640008001105 */
[----:B-1----:R-:W-:Y:S05]  /*2450*/  @!P0 BRA `(.L_x_37) ;  /* 0x000000ac00e08947 */ /* 0x002fea0003800000 */
.L_x_307:
[----:B------:R-:W-:-:S04]  /*2460*/  UIADD3 UR6, UPT, UPT, UR6, 0x1, URZ ;  /* 0x0000000106067890 */ /* 0x000fc8000fffe0ff */
[----:B------:R-:W-:-:S04]  /*2470*/  UISETP.NE.AND UP0, UPT, UR6, 0x11, UPT ;  /* 0x000000110600788c */ /* 0x000fc8000bf05270 */
[----:B------:R-:W-:Y:S02]  /*2480*/  USEL UR7, URZ, 0x1, UP0 ;  /* 0x00000001ff077887 */ /* 0x000fe40008000000 */
[----:B------:R-:W-:-:S04]  /*2490*/  USEL UR6, UR6, URZ, UP0 ;  /* 0x000000ff06067287 */ /* 0x000fc80008000000 */
[----:B------:R-:W-:Y:S01]  /*24a0*/  ULEA UR5, UR6, UR4, 0x3 ;  /* 0x0000000406057291 */ /* 0x000fe2000f8e18ff */
[----:B------:R-:W-:-:S04]  /*24b0*/  LOP3.LUT R2, R15, UR7, RZ, 0x3c, !PT ;  /* 0x000000070f027c12 */ /* 0x000fc8000f8e3cff */
[----:B-1----:R-:W-:-:S04]  /*24c0*/  SHF.L.U32 R3, R2, 0x1f, RZ ;  /* 0x0000001f02037819 */ /* 0x002fc800000006ff */
[----:B------:R-:W1:Y:S02]  /*24d0*/  SYNCS.PHASECHK.TRANS64.TRYWAIT P0, [UR5], R3 ;  /* 0x00000003ff0075a7 */ /* 0x000e640008001105 */
[----:B-1----:R-:W-:Y:S05]  /*24e0*/  @!P0 BRA `(.L_x_38) ;  /* 0x000000ac00d48947 */ /* 0x002fea0003800000 */
.L_x_309:
        /* <DEDUP_REMOVED lines=9> */
.L_x_311:
        /* <DEDUP_REMOVED lines=9> */
.L_x_313:
        /* <DEDUP_REMOVED lines=9> */
.L_x_315:
        /* <DEDUP_REMOVED lines=9> */
.L_x_317:
        /* <DEDUP_REMOVED lines=9> */
.L_x_319:
        /* <DEDUP_REMOVED lines=9> */
.L_x_321:
        /* <DEDUP_REMOVED lines=9> */
.L_x_323:
        /* <DEDUP_REMOVED lines=9> */
.L_x_325:
        /* <DEDUP_REMOVED lines=9> */
.L_x_327:
        /* <DEDUP_REMOVED lines=9> */
.L_x_329:
        /* <DEDUP_REMOVED lines=9> */
.L_x_331:
        /* <DEDUP_REMOVED lines=9> */
.L_x_333:
        /* <DEDUP_REMOVED lines=9> */
.L_x_335:
        /* <DEDUP_REMOVED lines=9> */
.L_x_337:
[----:B------:R-:W-:-:S04]  /*2cd0*/  UIADD3 UR6, UPT, UPT, UR6, 0x1, URZ ;  /* 0x0000000106067890 */ /* 0x000fc8000fffe0ff */
[----:B------:R-:W-:-:S04]  /*2ce0*/  UISETP.NE.AND UP0, UPT, UR6, 0x11, UPT ;  /* 0x000000110600788c */ /* 0x000fc8000bf05270 */
[----:B------:R-:W-:Y:S02]  /*2cf0*/  USEL UR5, URZ, 0x1, UP0 ;  /* 0x00000001ff057887 */ /* 0x000fe40008000000 */
[----:B------:R-:W-:-:S04]  /*2d00*/  USEL UR6, UR6, URZ, UP0 ;  /* 0x000000ff06067287 */ /* 0x000fc80008000000 */
[----:B------:R-:W-:Y:S01]  /*2d10*/  ULEA UR6, UR6, UR4, 0x3 ;  /* 0x0000000406067291 */ /* 0x000fe2000f8e18ff */
[----:B-1----:R-:W-:-:S04]  /*2d20*/  LOP3.LUT R3, R2, UR5, RZ, 0x3c, !PT ;  /* 0x0000000502037c12 */ /* 0x002fc8000f8e3cff */
[----:B------:R-:W-:Y:S01]  /*2d30*/  SHF.L.U32 R3, R3, 0x1f, RZ ;  /* 0x0000001f03037819 */ /* 0x000fe200000006ff */
[----:B--2---:R-:W-:-:S07]  /*2d40*/  IMAD.U32 R0, RZ, RZ, UR6 ;  /* 0x00000006ff007e24 */ /* 0x004fce000f8e00ff */
.L_x_53:
[----:B-1----:R1:W2:Y:S02]  /*2d50*/  SYNCS.PHASECHK.TRANS64.TRYWAIT P0, [R0+URZ], R3 ;  /* 0x00000003000075a7 */ /* 0x0022a400080011ff */
[----:B--2---:R-:W-:Y:S05]  /*2d60*/  @!P0 NANOSLEEP.SYNCS 0x989680 ;  /* 0x009896800000895d */ /* 0x004fea0003900000 */
[----:B------:R-:W2:Y:S02]  /*2d70*/  @!P0 SYNCS.PHASECHK.TRANS64 P0, [R0+URZ], R3 ;  /* 0x00000003000085a7 */ /* 0x000ea400080010ff */
[----:B--2---:R-:W-:Y:S05]  /*2d80*/  @P0 EXIT ;  /* 0x000000000000094d */ /* 0x004fea0003800000 */
[----:B------:R-:W-:Y:S05]  /*2d90*/  BRA `(.L_x_53) ;  /* 0xfffffffc00ec7947 */ /* 0x000fea000383ffff */
.L_x_18:
[----:B------:R-:W-:-:S04]  /*2da0*/  UISETP.NE.AND UP0, UPT, UR37, URZ, UPT ;  /* 0x000000ff2500728c */ /* 0x000fc8000bf05270 */
[----:B------:R-:W-:-:S09]  /*2db0*/  UISETP.NE.OR UP0, UPT, UR8, 0x1, UP0 ;  /* 0x000000010800788c */ /* 0x000fd20008705670 */
[----:B------:R-:W-:Y:S05]  /*2dc0*/  BRA.U UP0, `(.L_x_54) ;  /* 0x0000000500487547 */ /* 0x000fea000b800000 */
[----:B------:R-:W-:Y:S01]  /*2dd0*/  ISETP.NE.AND P2, PT, R2, RZ, PT ;  /* 0x000000ff0200720c */ /* 0x000fe20003f45270 */
[----:B------:R-:W-:Y:S01]  /*2de0*/  IMAD.MOV.U32 R12, RZ, RZ, 0x1 ;  /* 0x00000001ff0c7424 */ /* 0x000fe200078e00ff */
[----:B------:R-:W-:Y:S02]  /*2df0*/  CS2R R10, SRZ ;  /* 0x00000000000a7805 */ /* 0x000fe4000001ff00 */
[----:B------:R-:W-:Y:S01]  /*2e00*/  CS2R R8, SRZ ;  /* 0x0000000000087805 */ /* 0x000fe2000001ff00 */
[----:B------:R-:W-:Y:S01]  /*2e10*/  UMOV UR4, 0x400 ;  /* 0x0000040000047882 */ /* 0x000fe20000000000 */
[----:B------:R-:W-:Y:S01]  /*2e20*/  UMOV UR6, URZ ;  /* 0x000000ff00067c82 */ /* 0x000fe20008000000 */
[----:B------:R-:W-:-:S12]  /*2e30*/  ULEA UR37, UR37, UR4, 0x18 ;  /* 0x0000000425257291 */ /* 0x000fd8000f8ec0ff */
.L_x_58:
[----:B------:R-:W-:Y:S02]  /*2e40*/  LEA R0, R8, UR37, 0x3 ;  /* 0x0000002508007c11 */ /* 0x000fe4000f8e18ff */
[----:B------:R-:W-:-:S03]  /*2e50*/  SHF.L.U32 R5, R9, 0x1f, RZ ;  /* 0x0000001f09057819 */ /* 0x000fc600000006ff */
[----:B------:R-:W-:Y:S01]  /*2e60*/  VIADD R4, R0, 0x1a0 ;  /* 0x000001a000047836 */ /* 0x000fe20000000000 */
[----:B------:R-:W1:Y:S02]  /*2e70*/  SYNCS.PHASECHK.TRANS64.TRYWAIT P0, [R0+URZ+0x190], R5 ;  /* 0x00019005000075a7 */ /* 0x000e6400080011ff */
[----:B-1----:R-:W-:Y:S05]  /*2e80*/  @!P0 BRA `(.L_x_55) ;  /* 0x000000a800d48947 */ /* 0x002fea0003800000 */
.L_x_338:
[----:B------:R-:W-:Y:S01]  /*2e90*/  ULEA UR5, UR6, UR37, 0x3 ;  /* 0x0000002506057291 */ /* 0x000fe2000f8e18ff */
[----:B------:R-:W-:Y:S02]  /*2ea0*/  PRMT R4, RZ, 0x654, R4 ;  /* 0x00000654ff047816 */ /* 0x000fe40000000004 */
[----:B-1----:R-:W-:Y:S01]  /*2eb0*/  SHF.L.U32 R5, R12, 0x1f, RZ ;  /* 0x0000001f0c057819 */ /* 0x002fe200000006ff */
[----:B------:R-:W-:Y:S01]  /*2ec0*/  UIADD3 UR4, UPT, UPT, UR5, 0x130, URZ ;  /* 0x0000013005047890 */ /* 0x000fe2000fffe0ff */
[----:B------:R1:W-:Y:S05]  /*2ed0*/  SYNCS.ARRIVE.TRANS64.RED.A1T0 RZ, [R4+URZ], RZ ;  /* 0x000000ff04ff79a7 */ /* 0x0003ea00081004ff */
[----:B------:R-:W-:Y:S01]  /*2ee0*/  IMAD.U32 R7, RZ, RZ, UR4 ;  /* 0x00000004ff077e24 */ /* 0x000fe2000f8e00ff */
[----:B------:R-:W2:Y:S04]  /*2ef0*/  SYNCS.PHASECHK.TRANS64.TRYWAIT P0, [UR5+0x140], R5 ;  /* 0x00014005ff0075a7 */ /* 0x000ea80008001105 */
[----:B------:R-:W-:Y:S01]  /*2f00*/  PRMT R6, R2, 0x654, R7 ;  /* 0x0000065402067816 */ /* 0x000fe20000000007 */
[----:B-1----:R-:W-:Y:S01]  /*2f10*/  @!P2 IMAD.MOV.U32 R4, RZ, RZ, 0x10 ;  /* 0x00000010ff04a424 */ /* 0x002fe200078e00ff */
[----:B--2---:R-:W-:Y:S06]  /*2f20*/  @!P0 BRA `(.L_x_56) ;  /* 0x000000a800c08947 */ /* 0x004fec0003800000 */
.L_x_340:
[----:B------:R-:W-:Y:S01]  /*2f30*/  ULEA UR4, UR6, UR37, 0x4 ;  /* 0x0000002506047291 */ /* 0x000fe2000f8e20ff */
[----:B------:R-:W-:Y:S01]  /*2f40*/  SEL R3, R6, R3, !P2 ;  /* 0x0000000306037207 */ /* 0x000fe20005000000 */
[----:B------:R-:W-:Y:S01]  /*2f50*/  UIADD3 UR5, UPT, UPT, UR5, 0x130, URZ ;  /* 0x0000013005057890 */ /* 0x000fe2000fffe0ff */
[----:B-1----:R-:W-:Y:S01]  /*2f60*/  LEA R0, R11, UR37, 0x3 ;  /* 0x000000250b007c11 */ /* 0x002fe2000f8e18ff */
[----:B------:R-:W-:Y:S01]  /*2f70*/  UIADD3 UR4, UPT, UPT, UR4, 0x1c0, URZ ;  /* 0x000001c004047890 */ /* 0x000fe2000fffe0ff */
[----:B------:R-:W-:Y:S01]  /*2f80*/  SHF.L.U32 R5, R10, 0x1f, RZ ;  /* 0x0000001f0a057819 */ /* 0x000fe200000006ff */
[----:B------:R1:W-:Y:S01]  /*2f90*/  @!P2 SYNCS.ARRIVE.TRANS64.RED RZ, [R3+URZ], R4 ;  /* 0x0000000403ffa9a7 */ /* 0x0003e200080004ff */
[----:B------:R-:W-:Y:S01]  /*2fa0*/  UIADD3 UR6, UPT, UPT, UR6, 0x1, URZ ;  /* 0x0000000106067890 */ /* 0x000fe2000fffe0ff */
[----:B------:R-:W-:-:S03]  /*2fb0*/  VIADD R8, R8, 0x1 ;  /* 0x0000000108087836 */ /* 0x000fc60000000000 */
[----:B------:R-:W-:Y:S02]  /*2fc0*/  UISETP.NE.AND UP0, UPT, UR6, 0x2, UPT ;  /* 0x000000020600788c */ /* 0x000fe4000bf05270 */
[----:B------:R-:W-:Y:S06]  /*2fd0*/  UGETNEXTWORKID.BROADCAST [UR4], [UR5] ;  /* 0x00000000040073ca */ /* 0x000fec0008000100 */
[----:B------:R-:W-:Y:S01]  /*2fe0*/  USEL UR4, URZ, 0x1, UP0 ;  /* 0x00000001ff047887 */ /* 0x000fe20008000000 */
[----:B------:R-:W-:Y:S01]  /*2ff0*/  ISETP.NE.AND P0, PT, R8, 0x2, PT ;  /* 0x000000020800780c */ /* 0x000fe20003f05270 */
[----:B------:R-:W-:Y:S01]  /*3000*/  USEL UR6, UR6, URZ, UP0 ;  /* 0x000000ff06067287 */ /* 0x000fe20008000000 */
[----:B------:R-:W2:Y:S03]  /*3010*/  SYNCS.PHASECHK.TRANS64.TRYWAIT P1, [R0+URZ+0x130], R5 ;  /* 0x00013005000075a7 */ /* 0x000ea600080211ff */
[----:B------:R-:W-:Y:S01]  /*3020*/  LOP3.LUT R12, R12, UR4, RZ, 0x3c, !PT ;  /* 0x000000040c0c7c12 */ /* 0x000fe2000f8e3cff */
[----:B-12---:R-:W-:Y:S07]  /*3030*/  @!P1 BRA `(.L_x_57) ;  /* 0x000000a800949947 */ /* 0x006fee0003800000 */
.L_x_341:
[C---:B------:R-:W-:Y:S01]  /*3040*/  LEA R4, R11.reuse, UR37, 0x4 ;  /* 0x000000250b047c11 */ /* 0x040fe2000f8e20ff */
[----:B-1----:R-:W-:Y:S01]  /*3050*/  VIADD R0, R0, 0x140 ;  /* 0x0000014000007836 */ /* 0x002fe20000000000 */
[----:B------:R-:W-:Y:S01]  /*3060*/  SEL R8, R8, RZ, P0 ;  /* 0x000000ff08087207 */ /* 0x000fe20000000000 */
[----:B------:R-:W-:-:S03]  /*3070*/  VIADD R11, R11, 0x1 ;  /* 0x000000010b0b7836 */ /* 0x000fc60000000000 */
[----:B------:R-:W1:Y:S01]  /*3080*/  LDS.128 R4, [R4+0x1c0] ;  /* 0x0001c00004047984 */ /* 0x000e620000000c00 */
[----:B------:R-:W-:Y:S02]  /*3090*/  PRMT R0, RZ, 0x654, R0 ;  /* 0x00000654ff007816 */ /* 0x000fe40000000000 */
[C---:B------:R-:W-:Y:S01]  /*30a0*/  ISETP.NE.AND P1, PT, R11.reuse, 0x2, PT ;  /* 0x000000020b00780c */ /* 0x040fe20003f25270 */
[----:B------:R-:W-:Y:S01]  /*30b0*/  @!PT LDS RZ, [RZ] ;  /* 0x00000000fffff984 */ /* 0x000fe20000000800 */
[----:B------:R-:W-:Y:S01]  /*30c0*/  @!PT LDS RZ, [RZ] ;  /* 0x00000000fffff984 */ /* 0x000fe20000000800 */
[----:B------:R-:W-:Y:S01]  /*30d0*/  @!PT LDS RZ, [RZ] ;  /* 0x00000000fffff984 */ /* 0x000fe20000000800 */
[----:B------:R-:W-:Y:S01]  /*30e0*/  @!PT LDS RZ, [RZ] ;  /* 0x00000000fffff984 */ /* 0x000fe20000000800 */
[----:B------:R2:W-:Y:S06]  /*30f0*/  MEMBAR.ALL.CTA ;  /* 0x0000000000007992 */ /* 0x0005ec0000008000 */
[----:B--2---:R-:W2:Y:S01]  /*3100*/  FENCE.VIEW.ASYNC.S ;  /* 0x00000000000073c6 */ /* 0x004ea20000000000 */
[----:B------:R-:W-:Y:S01]  /*3110*/  SEL R11, R11, RZ, P1 ;  /* 0x000000ff0b0b7207 */ /* 0x000fe20000800000 */
[----:B--2---:R2:W-:Y:S01]  /*3120*/  SYNCS.ARRIVE.TRANS64.RED.A1T0 RZ, [R0+URZ], RZ ;  /* 0x000000ff00ff79a7 */ /* 0x0045e200081004ff */
[----:B-1----:R-:W-:-:S02]  /*3130*/  LOP3.LUT P3, RZ, R6, 0x1, RZ, 0xc0, !PT ;  /* 0x0000000106ff7812 */ /* 0x002fc4000786c0ff */
[----:B------:R-:W-:-:S04]  /*3140*/  SEL R5, RZ, 0x1, P1 ;  /* 0x00000001ff057807 */ /* 0x000fc80000800000 */
[----:B------:R-:W-:Y:S02]  /*3150*/  LOP3.LUT R10, R10, R5, RZ, 0x3c, !PT ;  /* 0x000000050a0a7212 */ /* 0x000fe400078e3cff */
[----:B--2---:R-:W-:-:S04]  /*3160*/  SEL R0, RZ, 0x1, P0 ;  /* 0x00000001ff007807 */ /* 0x004fc80000000000 */
[----:B------:R-:W-:Y:S01]  /*3170*/  LOP3.LUT R9, R9, R0, RZ, 0x3c, !PT ;  /* 0x0000000009097212 */ /* 0x000fe200078e3cff */
[----:B------:R-:W-:Y:S06]  /*3180*/  @P3 BRA `(.L_x_58) ;  /* 0xfffffffc002c3947 */ /* 0x000fec000383ffff */
[----:B------:R-:W-:Y:S01]  /*3190*/  ULEA UR5, UR6, UR37, 0x3 ;  /* 0x0000002506057291 */ /* 0x000fe2000f8e18ff */
[----:B------:R-:W-:-:S08]  /*31a0*/  SHF.L.U32 R3, R12, 0x1f, RZ ;  /* 0x0000001f0c037819 */ /* 0x000fd000000006ff */
[----:B------:R-:W1:Y:S02]  /*31b0*/  SYNCS.PHASECHK.TRANS64 P0, [UR5+0x140], R3 ;  /* 0x00014003ff0075a7 */ /* 0x000e640008001005 */
[----:B-1----:R-:W-:Y:S05]  /*31c0*/  @P0 BRA `(.L_x_59) ;  /* 0x0000000000080947 */ /* 0x002fea0003800000 */
[----:B------:R-:W1:Y:S02]  /*31d0*/  SYNCS.PHASECHK.TRANS64.TRYWAIT P0, [UR5+0x140], R3 ;  /* 0x00014003ff0075a7 */ /* 0x000e640008001105 */
[----:B-1----:R-:W-:Y:S05]  /*31e0*/  @!P0 BRA `(.L_x_60) ;  /* 0x000000a8003c8947 */ /* 0x002fea0003800000 */
.L_x_59:
[----:B------:R-:W-:-:S04]  /*31f0*/  UIADD3 UR4, UPT, UPT, UR6, 0x1, URZ ;  /* 0x0000000106047890 */ /* 0x000fc8000fffe0ff */
[----:B------:R-:W-:-:S04]  /*3200*/  UISETP.NE.AND UP0, UPT, UR4, 0x2, UPT ;  /* 0x000000020400788c */ /* 0x000fc8000bf05270 */
[----:B------:R-:W-:Y:S02]  /*3210*/  USEL UR7, URZ, 0x1, UP0 ;  /* 0x00000001ff077887 */ /* 0x000fe40008000000 */
[----:B------:R-:W-:-:S04]  /*3220*/  USEL UR4, UR4, URZ, UP0 ;  /* 0x000000ff04047287 */ /* 0x000fc80008000000 */
[----:B------:R-:W-:Y:S01]  /*3230*/  ULEA UR4, UR4, UR37, 0x3 ;  /* 0x0000002504047291 */ /* 0x000fe2000f8e18ff */
[----:B-1----:R-:W-:-:S04]  /*3240*/  LOP3.LUT R3, R12, UR7, RZ, 0x3c, !PT ;  /* 0x000000070c037c12 */ /* 0x002fc8000f8e3cff */
[----:B------:R-:W-:-:S04]  /*3250*/  SHF.L.U32 R0, R3, 0x1f, RZ ;  /* 0x0000001f03007819 */ /* 0x000fc800000006ff */
[----:B------:R-:W1:Y:S02]  /*3260*/  SYNCS.PHASECHK.TRANS64 P0, [UR4+0x140], R0 ;  /* 0x00014000ff0075a7 */ /* 0x000e640008001004 */
[----:B-1----:R-:W-:Y:S05]  /*3270*/  @P0 EXIT ;  /* 0x000000000000094d */ /* 0x002fea0003800000 */
[----:B------:R-:W-:Y:S02]  /*3280*/  SHF.L.U32 R3, R3, 0x1f, RZ ;  /* 0x0000001f03037819 */ /* 0x000fe400000006ff */
[----:B------:R-:W-:-:S07]  /*3290*/  MOV R0, UR4 ;  /* 0x0000000400007c02 */ /* 0x000fce0008000f00 */
.L_x_61:
[----:B-1----:R1:W2:Y:S02]  /*32a0*/  SYNCS.PHASECHK.TRANS64.TRYWAIT P0, [R0+URZ+0x140], R3 ;  /* 0x00014003000075a7 */ /* 0x0022a400080011ff */
[----:B--2---:R-:W-:Y:S05]  /*32b0*/  @!P0 NANOSLEEP.SYNCS 0x989680 ;  /* 0x009896800000895d */ /* 0x004fea0003900000 */
[----:B------:R-:W2:Y:S02]  /*32c0*/  @!P0 SYNCS.PHASECHK.TRANS64 P0, [R0+URZ+0x140], R3 ;  /* 0x00014003000085a7 */ /* 0x000ea400080010ff */
[----:B--2---:R-:W-:Y:S05]  /*32d0*/  @P0 EXIT ;  /* 0x000000000000094d */ /* 0x004fea0003800000 */
[----:B------:R-:W-:Y:S05]  /*32e0*/  BRA `(.L_x_61) ;  /* 0xfffffffc00ec7947 */ /* 0x000fea000383ffff */
.L_x_54:
[----:B------:R-:W-:-:S09]  /*32f0*/  UISETP.NE.AND UP0, UPT, UR8, URZ, UPT ;  /* 0x000000ff0800728c */ /* 0x000fd2000bf05270 */
[----:B------:R-:W-:Y:S05]  /*3300*/  BRA.U UP0, `(.L_x_62) ;  /* 0x0000000d007c7547 */ /* 0x000fea000b800000 */
[----:B------:R-:W-:Y:S01]  /*3310*/  UMOV UR4, 0x40 ;  /* 0x0000004000047882 */ /* 0x000fe20000000000 */
[----:B------:R-:W-:Y:S01]  /*3320*/  NOP ;  /* 0x0000000000007918 */ /* 0x000fe20000000000 */
[----:B------:R-:W-:Y:S01]  /*3330*/  ULEA UR4, UR37, UR4, 0x18 ;  /* 0x0000000425047291 */ /* 0x000fe2000f8ec0ff */
[----:B------:R-:W-:Y:S02]  /*3340*/  UMOV UR5, 0x400 ;  /* 0x0000040000057882 */ /* 0x000fe40000000000 */
[----:B------:R-:W-:-:S06]  /*3350*/  ULEA UR37, UR37, UR5, 0x18 ;  /* 0x0000000525257291 */ /* 0x000fcc000f8ec0ff */
[----:B------:R-:W1:Y:S02]  /*3360*/  LDS.U8 R0, [UR4+0x1c] ;  /* 0x00001c04ff007984 */ /* 0x000e640008000000 */
[----:B-1----:R-:W-:-:S13]  /*3370*/  ISETP.NE.AND P0, PT, R0, RZ, PT ;  /* 0x000000ff0000720c */ /* 0x002fda0003f05270 */
[----:B------:R-:W-:Y:S05]  /*3380*/  @P0 BRA `(.L_x_63) ;  /* 0x0000000000580947 */ /* 0x000fea0003800000 */
[----:B------:R-:W-:-:S13]  /*3390*/  ELECT P0, URZ, PT ;  /* 0x0000000000ff782f */ /* 0x000fda0003800000 */
[----:B------:R-:W-:Y:S05]  /*33a0*/  @!P0 BRA `(.L_x_64) ;  /* 0x0000000000608947 */ /* 0x000fea0003800000 */
[----:B------:R-:W-:Y:S01]  /*33b0*/  UMOV UR5, 0x10 ;  /* 0x0000001000057882 */ /* 0x000fe20000000000 */
[----:B------:R-:W-:Y:S01]  /*33c0*/  HFMA2 R0, -RZ, RZ, 0, 5.9604644775390625e-08 ;  /* 0x00000001ff007431 */ /* 0x000fe200000001ff */
[----:B------:R-:W-:-:S03]  /*33d0*/  MOV R2, 0xffff ;  /* 0x0000ffff00027802 */ /* 0x000fc60000000f00 */
[----:B------:R-:W-:Y:S04]  /*33e0*/  DEPBAR.LE SB1, 0x36 ;  /* 0x00009d800000791a */ /* 0x000fe80000000000 */
[----:B------:R-:W1:Y:S02]  /*33f0*/  UTCATOMSWS.FIND_AND_SET.ALIGN UP0, UR5, UR5 ;  /* 0x00000005000575e3 */ /* 0x000e640008000800 */
[----:B-1----:R-:W-:Y:S01]  /*3400*/  MOV R3, UR5 ;  /* 0x0000000500037c02 */ /* 0x002fe20008000f00 */
[----:B------:R-:W-:Y:S06]  /*3410*/  BRA.U UP0, `(.L_x_65) ;  /* 0x0000000100187547 */ /* 0x000fec000b800000 */
.L_x_66:
[----:B------:R-:W-:Y:S05]  /*3420*/  NANOSLEEP 0x64 ;  /* 0x000000640000795d */ /* 0x000fea0003800000 */
[----:B------:R-:W-:-:S05]  /*3430*/  UMOV UR5, 0x10 ;  /* 0x0000001000057882 */ /* 0x000fca0000000000 */
[----:B------:R-:W-:Y:S04]  /*3440*/  DEPBAR.LE SB1, 0x36 ;  /* 0x00009d800000791a */ /* 0x000fe80000000000 */
[----:B------:R-:W1:Y:S02]  /*3450*/  UTCATOMSWS.FIND_AND_SET.ALIGN UP0, UR5, UR5 ;  /* 0x00000005000575e3 */ /* 0x000e640008000800 */
[----:B-1----:R-:W-:Y:S01]  /*3460*/  MOV R3, UR5 ;  /* 0x0000000500037c02 */ /* 0x002fe20008000f00 */
[----:B------:R-:W-:Y:S05]  /*3470*/  BRA.U !UP0, `(.L_x_66) ;  /* 0xfffffffd08e87547 */ /* 0x000fea000b83ffff */
.L_x_65:
[-C--:B------:R-:W-:Y:S02]  /*3480*/  SHF.L.U32 R2, R2, R3.reuse, RZ ;  /* 0x0000000302027219 */ /* 0x080fe400000006ff */
[----:B------:R-:W-:Y:S01]  /*3490*/  SHF.L.U32 R0, R0, R3, RZ ;  /* 0x0000000300007219 */ /* 0x000fe200000006ff */
[----:B------:R-:W-:Y:S02]  /*34a0*/  IMAD.SHL.U32 R3, R3, 0x20, RZ ;  /* 0x0000002003037824 */ /* 0x000fe400078e00ff */
[----:B------:R1:W-:Y:S04]  /*34b0*/  ATOMS.OR RZ, [UR4+0x14], R2 ;  /* 0x00001402ffff798c */ /* 0x0003e8000b000004 */
[----:B------:R1:W-:Y:S04]  /*34c0*/  ATOMS.OR RZ, [UR4+0x18], R0 ;  /* 0x00001800ffff798c */ /* 0x0003e8000b000004 */
[----:B------:R1:W-:Y:S01]  /*34d0*/  STS [UR37+0x1e0], R3 ;  /* 0x0001e003ff007988 */ /* 0x0003e20008000825 */
[----:B------:R-:W-:Y:S05]  /*34e0*/  BRA `(.L_x_64) ;  /* 0x0000000000107947 */ /* 0x000fea0003800000 */
.L_x_63:
[----:B------:R-:W-:Y:S02]  /*34f0*/  MOV R0, 0xffffffff ;  /* 0xffffffff00007802 */ /* 0x000fe40000000f00 */
[----:B------:R-:W-:-:S03]  /*3500*/  MOV R2, 0x3530 ;  /* 0x0000353000027802 */ /* 0x000fc60000000f00 */
[----:B------:R1:W-:Y:S04]  /*3510*/  STS [UR37+0x1e0], R0 ;  /* 0x0001e000ff007988 */ /* 0x0003e80008000825 */
[----:B-1-3-5:R-:W-:Y:S05]  /*3520*/  CALL.REL.NOINC `($__internal_1_$__cuda_sm10x_tcgen05_guardrail_trap_phase_invalid_during_alloc) ;  /* 0x000000a800b87944 */ /* 0x02afea0003c00000 */
.L_x_64:
[----:B------:R-:W-:Y:S05]  /*3530*/  WARPSYNC.ALL ;  /* 0x0000000000007948 */ /* 0x000fea0003800000 */
[----:B------:R-:W2:Y:S01]  /*3540*/  S2UR UR6, SR_CgaCtaId ;  /* 0x00000000000679c3 */ /* 0x000ea20000008800 */
[----:B------:R-:W-:Y:S01]  /*3550*/  UMOV UR4, 0x400 ;  /* 0x0000040000047882 */ /* 0x000fe20000000000 */
[----:B------:R-:W-:-:S06]  /*3560*/  NOP ;  /* 0x0000000000007918 */ /* 0x000fcc0000000000 */
[----:B------:R-:W-:Y:S06]  /*3570*/  BAR.ARV 0x6, 0xa0 ;  /* 0x0182800000007b1d */ /* 0x000fec0000002000 */
[----:B------:R-:W4:Y:S01]  /*3580*/  LDCU UR7, c[0x0][0x38c] ;  /* 0x00007180ff0777ac */ /* 0x000f220008000800 */
[----:B------:R-:W-:Y:S01]  /*3590*/  IMAD.MOV.U32 R11, RZ, RZ, 0x1 ;  /* 0x00000001ff0b7424 */ /* 0x000fe200078e00ff */
[----:B------:R-:W-:Y:S01]  /*35a0*/  CS2R R8, SRZ ;  /* 0x0000000000087805 */ /* 0x000fe2000001ff00 */
[----:B------:R-:W-:Y:S01]  /*35b0*/  IMAD.MOV.U32 R10, RZ, RZ, RZ ;  /* 0x000000ffff0a7224 */ /* 0x000fe200078e00ff */
[----:B------:R-:W-:Y:S01]  /*35c0*/  UMOV UR18, URZ ;  /* 0x000000ff00127c82 */ /* 0x000fe20008000000 */
[----:B------:R-:W-:Y:S01]  /*35d0*/  UMOV UR17, URZ ;  /* 0x000000ff00117c82 */ /* 0x000fe20008000000 */
[----:B------:R-:W-:Y:S01]  /*35e0*/  UMOV UR22, 0x0 ;  /* 0x0000000000167882 */ /* 0x000fe20000000000 */
[----:B------:R-:W-:Y:S01]  /*35f0*/  UMOV UR23, 0x8100010 ;  /* 0x0810001000177882 */ /* 0x000fe20000000000 */
[----:B------:R-:W-:Y:S01]  /*3600*/  UMOV UR20, 0x0 ;  /* 0x0000000000147882 */ /* 0x000fe20000000000 */
[----:B------:R-:W-:Y:S01]  /*3610*/  UMOV UR21, 0x8100010 ;  /* 0x0810001000157882 */ /* 0x000fe20000000000 */
[----:B--2---:R-:W-:Y:S01]  /*3620*/  ULEA UR6, UR6, UR4, 0x18 ;  /* 0x0000000406067291 */ /* 0x004fe2000f8ec0ff */
[----:B------:R-:W2:Y:S03]  /*3630*/  LDCU UR4, c[0x0][0x38c] ;  /* 0x00007180ff0477ac */ /* 0x000ea60008000800 */
[----:B------:R-:W-:-:S02]  /*3640*/  UIADD3 UR11, UPT, UPT, UR6, 0x4400, URZ ;  /* 0x00004400060b7890 */ /* 0x000fc4000fffe0ff */
[----:B----4-:R-:W-:-:S03]  /*3650*/  UIADD3 UR7, UPT, UPT, UR7, 0x3f, URZ ;  /* 0x0000003f07077890 */ /* 0x010fc6000fffe0ff */
[----:B-1----:R-:W1:Y:S01]  /*3660*/  LDS R0, [UR6+0x1e0] ;  /* 0x0001e006ff007984 */ /* 0x002e620008000800 */
[----:B------:R-:W-:Y:S02]  /*3670*/  UIADD3 UR12, UPT, UPT, UR6, 0x26400, URZ ;  /* 0x00026400060c7890 */ /* 0x000fe4000fffe0ff */
[----:B------:R-:W-:Y:S02]  /*3680*/  USHF.R.S32.HI UR5, URZ, 0x1f, UR7 ;  /* 0x0000001fff057899 */ /* 0x000fe40008011407 */
[----:B------:R-:W-:Y:S02]  /*3690*/  USHF.R.U32.HI UR11, URZ, 0x4, UR11 ;  /* 0x00000004ff0b7899 */ /* 0x000fe4000801160b */
[----:B------:R-:W-:Y:S02]  /*36a0*/  ULEA.HI UR5, UR5, UR7, URZ, 0x6 ;  /* 0x0000000705057291 */ /* 0x000fe4000f8f30ff */
[----:B------:R-:W-:Y:S02]  /*36b0*/  USHF.R.U32.HI UR12, URZ, 0x4, UR12 ;  /* 0x00000004ff0c7899 */ /* 0x000fe4000801160c */
[----:B------:R-:W-:-:S02]  /*36c0*/  USHF.R.S32.HI UR5, URZ, 0x6, UR5 ;  /* 0x00000006ff057899 */ /* 0x000fc40008011405 */
[----:B------:R-:W-:Y:S02]  /*36d0*/  ULOP3.LUT UR11, UR11, 0x3fff, URZ, 0xc0, !UPT ;  /* 0x00003fff0b0b7892 */ /* 0x000fe4000f8ec0ff */
[----:B------:R-:W-:Y:S02]  /*36e0*/  UISETP.LT.AND UP0, UPT, UR5, 0x1, UPT ;  /* 0x000000010500788c */ /* 0x000fe4000bf01270 */
[----:B------:R-:W-:Y:S02]  /*36f0*/  ULOP3.LUT UR12, UR12, 0x3fff, URZ, 0xc0, !UPT ;  /* 0x00003fff0c0c7892 */ /* 0x000fe4000f8ec0ff */
[----:B------:R-:W-:Y:S02]  /*3700*/  USEL UR10, UR5, 0x1, !UP0 ;  /* 0x00000001050a7887 */ /* 0x000fe4000c000000 */
[----:B------:R-:W-:Y:S02]  /*3710*/  ULOP3.LUT UR11, UR11, 0x10000, URZ, 0xfc, !UPT ;  /* 0x000100000b0b7892 */ /* 0x000fe4000f8efcff */
[----:B------:R-:W-:-:S02]  /*3720*/  ULOP3.LUT UR12, UR12, 0x10000, URZ, 0xfc, !UPT ;  /* 0x000100000c0c7892 */ /* 0x000fc4000f8efcff */
[----:B------:R-:W-:Y:S02]  /*3730*/  UIADD3 UR10, UPT, UPT, -UR10, URZ, URZ ;  /* 0x000000ff0a0a7290 */ /* 0x000fe4000fffe1ff */
[----:B--2---:R-:W-:Y:S01]  /*3740*/  UISETP.GE.AND UP3, UPT, UR4, 0x1, UPT ;  /* 0x000000010400788c */ /* 0x004fe2000bf66270 */
[----:B-1----:R-:W-:-:S15]  /*3750*/  R2UR UR19, R0 ;  /* 0x00000000001372ca */ /* 0x002fde00000e0000 */
.L_x_73:
[----:B------:R-:W-:Y:S02]  /*3760*/  LEA R0, R10, UR6, 0x3 ;  /* 0x000000060a007c11 */ /* 0x000fe4000f8e18ff */
[----:B------:R-:W-:Y:S02]  /*3770*/  SHF.L.U32 R5, R9, 0x1f, RZ ;  /* 0x0000001f09057819 */ /* 0x000fe400000006ff */
[----:B------:R-:W-:Y:S01]  /*3780*/  PLOP3.LUT P0, PT, PT, PT, UP3, 0x80, 0x8 ;  /* 0x000000000008781c */ /* 0x000fe20003f0f038 */
[----:B------:R-:W-:Y:S01]  /*3790*/  VIADD R3, R0, 0x140 ;  /* 0x0000014000037836 */ /* 0x000fe20000000000 */
[----:B-1----:R-:W1:Y:S02]  /*37a0*/  SYNCS.PHASECHK.TRANS64.TRYWAIT P1, [R0+URZ+0x130], R5 ;  /* 0x00013005000075a7 */ /* 0x002e6400080211ff */
[----:B-1----:R-:W-:Y:S09]  /*37b0*/  @!P1 BRA `(.L_x_67) ;  /* 0x000000a000e09947 */ /* 0x002ff20003800000 */
.L_x_343:
[----:B------:R-:W-:Y:S01]  /*37c0*/  LEA R4, R10, UR6, 0x4 ;  /* 0x000000060a047c11 */ /* 0x000fe2000f8e20ff */
[----:B------:R-:W-:Y:S01]  /*37d0*/  @UP3 ULEA UR4, UR17, UR6, 0x3 ;  /* 0x0000000611043291 */ /* 0x000fe2000f8e18ff */
[----:B------:R-:W-:Y:S01]  /*37e0*/  PLOP3.LUT P1, PT, PT, PT, PT, 0x80, 0x8 ;  /* 0x000000000008781c */ /* 0x000fe20003f2f070 */
[----:B------:R-:W-:Y:S01]  /*37f0*/  ULEA UR8, UR18, UR6, 0x3 ;  /* 0x0000000612087291 */ /* 0x000fe2000f8e18ff */
[----:B------:R-:W-:Y:S01]  /*3800*/  PRMT R3, RZ, 0x654, R3 ;  /* 0x00000654ff037816 */ /* 0x000fe20000000003 */
[----:B------:R-:W-:Y:S01]  /*3810*/  ULEA UR9, UR18, UR19, 0x6 ;  /* 0x0000001312097291 */ /* 0x000fe2000f8e30ff */
[----:B-1----:R-:W1:Y:S01]  /*3820*/  LDS.128 R4, [R4+0x1c0] ;  /* 0x0001c00004047984 */ /* 0x002e620000000c00 */
[----:B------:R-:W-:Y:S02]  /*3830*/  @P0 SHF.L.U32 R2, R8, 0x1f, RZ ;  /* 0x0000001f08020819 */ /* 0x000fe400000006ff */
[----:B------:R-:W-:Y:S01]  /*3840*/  SHF.L.U32 R0, R11, 0x1f, RZ ;  /* 0x0000001f0b007819 */ /* 0x000fe200000006ff */
[----:B------:R-:W-:Y:S01]  /*3850*/  @!PT LDS RZ, [RZ] ;  /* 0x00000000fffff984 */ /* 0x000fe20000000800 */
[----:B------:R-:W-:Y:S01]  /*3860*/  @!PT LDS RZ, [RZ] ;  /* 0x00000000fffff984 */ /* 0x000fe20000000800 */
[----:B------:R-:W-:Y:S01]  /*3870*/  @!PT LDS RZ, [RZ] ;  /* 0x00000000fffff984 */ /* 0x000fe20000000800 */
[----:B------:R-:W-:Y:S01]  /*3880*/  @!PT LDS RZ, [RZ] ;  /* 0x00000000fffff984 */ /* 0x000fe20000000800 */
[----:B------:R2:W-:Y:S06]  /*3890*/  MEMBAR.ALL.CTA ;  /* 0x0000000000007992 */ /* 0x0005ec0000008000 */
[----:B--2---:R-:W2:Y:S02]  /*38a0*/  FENCE.VIEW.ASYNC.S ;  /* 0x00000000000073c6 */ /* 0x004ea40000000000 */
[----:B--2---:R2:W-:Y:S01]  /*38b0*/  SYNCS.ARRIVE.TRANS64.RED.A1T0 RZ, [R3+URZ], RZ ;  /* 0x000000ff03ff79a7 */ /* 0x0045e200081004ff */
[----:B------:R2:W4:Y:S01]  /*38c0*/  @P0 SYNCS.PHASECHK.TRANS64.TRYWAIT P1, [UR4], R2 ;  /* 0x00000002ff0005a7 */ /* 0x0005220008021104 */
[----:B------:R-:W3:Y:S02]  /*38d0*/  SYNCS.PHASECHK.TRANS64.TRYWAIT P0, [UR8+0x170], R0 ;  /* 0x00017000ff0075a7 */ /* 0x000ee40008001108 */
[----:B-1234-:R-:W-:Y:S05]  /*38e0*/  @!P0 BRA `(.L_x_68) ;  /* 0x000000a000a88947 */ /* 0x01efea0003800000 */
.L_x_345:
[----:B------:R-:W-:Y:S01]  /*38f0*/  IADD3 R10, PT, PT, R10, 0x1, RZ ;  /* 0x000000010a0a7810 */ /* 0x000fe20007ffe0ff */
[----:B------:R-:W-:Y:S06]  /*3900*/  BRA.U !UP3, `(.L_x_69) ;  /* 0x000000010b987547 */ /* 0x000fec000b800000 */
[----:B------:R-:W-:Y:S01]  /*3910*/  UPLOP3.LUT UP4, UPT, UPT, UPT, UPT, 0x40, 0x4 ;  /* 0x000000000004789c */ /* 0x000fe20003f8e870 */
[----:B------:R-:W-:Y:S01]  /*3920*/  UMOV UR16, UR10 ;  /* 0x0000000a00107c82 */ /* 0x000fe20008000000 */
[----:B------:R-:W-:Y:S01]  /*3930*/  UMOV UR15, UR5 ;  /* 0x00000005000f7c82 */ /* 0x000fe20008000000 */
[----:B------:R-:W-:-:S08]  /*3940*/  UMOV UR14, UR17 ;  /* 0x00000011000e7c82 */ /* 0x000fd00008000000 */
.L_x_72:
[----:B------:R-:W-:Y:S02]  /*3950*/  UIADD3 UR16, UPT, UPT, UR16, 0x1, URZ ;  /* 0x0000000110107890 */ /* 0x000fe4000fffe0ff */
[----:B--2---:R-:W-:Y:S02]  /*3960*/  ULEA UR7, UR14, UR6, 0x3 ;  /* 0x000000060e077291 */ /* 0x004fe4000f8e18ff */
[----:B------:R-:W-:Y:S01]  /*3970*/  UISETP.NE.AND UP0, UPT, UR16, URZ, UPT ;  /* 0x000000ff1000728c */ /* 0x000fe2000bf05270 */
[----:B---3--:R-:W-:Y:S10]  /*3980*/  @P1 BRA `(.L_x_70) ;  /* 0x00000000000c1947 */ /* 0x008ff40003800000 */
[----:B-1----:R-:W-:Y:S04]  /*3990*/  SHF.L.U32 R3, R8, 0x1f, RZ ;  /* 0x0000001f08037819 */ /* 0x002fe800000006ff */
[----:B------:R-:W1:Y:S02]  /*39a0*/  SYNCS.PHASECHK.TRANS64.TRYWAIT P0, [UR7], R3 ;  /* 0x00000003ff0075a7 */ /* 0x000e640008001107 */
[----:B-1----:R-:W-:Y:S05]  /*39b0*/  @!P0 BRA `(.L_x_71) ;  /* 0x000000a0008c8947 */ /* 0x002fea0003800000 */
.L_x_70:
[----:B------:R-:W-:Y:S01]  /*39c0*/  UISETP.NE.AND UP1, UPT, UR15, 0x1, UPT ;  /* 0x000000010f00788c */ /* 0x000fe2000bf25270 */
[----:B------:R-:W-:Y:S01]  /*39d0*/  PLOP3.LUT P1, PT, PT, PT, PT, 0x80, 0x8 ;  /* 0x000000000008781c */ /* 0x000fe20003f2f070 */
[----:B------:R-:W-:Y:S02]  /*39e0*/  UIADD3 UR17, UPT, UPT, UR14, 0x1, URZ ;  /* 0x000000010e117890 */ /* 0x000fe4000fffe0ff */
[----:B------:R-:W-:Y:S02]  /*39f0*/  ULEA UR24, UR14, UR12, 0x8 ;  /* 0x0000000c0e187291 */ /* 0x000fe4000f8e40ff */
[----:B------:R-:W-:Y:S01]  /*3a00*/  UISETP.NE.AND UP2, UPT, UR17, 0x11, UPT ;  /* 0x000000111100788c */ /* 0x000fe2000bf45270 */
[----:B------:R-:W-:Y:S01]  /*3a10*/  PLOP3.LUT P0, PT, PT, PT, UP1, 0x80, 0x8 ;  /* 0x000000000008781c */ /* 0x000fe20003f0f018 */
[----:B------:R-:W-:Y:S02]  /*3a20*/  ULEA UR26, UR14, UR11, 0x9 ;  /* 0x0000000b0e1a7291 */ /* 0x000fe4000f8e48ff */
[----:B------:R-:W-:Y:S02]  /*3a30*/  USEL UR13, URZ, 0x1, UP2 ;  /* 0x00000001ff0d7887 */ /* 0x000fe40009000000 */
[----:B------:R-:W-:Y:S02]  /*3a40*/  USEL UR17, UR17, URZ, UP2 ;  /* 0x000000ff11117287 */ /* 0x000fe40009000000 */
[----:B------:R-:W-:Y:S02]  /*3a50*/  UIADD3 UR30, UPT, UPT, UR24, 0x2, URZ ;  /* 0x00000002181e7890 */ /* 0x000fe4000fffe0ff */
[----:B------:R-:W-:Y:S01]  /*3a60*/  @UP1 ULEA UR4, UR17, UR6, 0x3 ;  /* 0x0000000611041291 */ /* 0x000fe2000f8e18ff */
[----:B------:R-:W-:Y:S01]  /*3a70*/  LOP3.LUT R8, R8, UR13, RZ, 0x3c, !PT ;  /* 0x0000000d08087c12 */ /* 0x000fe2000f8e3cff */
[----:B------:R-:W-:Y:S02]  /*3a80*/  UIADD3 UR28, UPT, UPT, UR26, 0x2, URZ ;  /* 0x000000021a1c7890 */ /* 0x000fe4000fffe0ff */
[----:B------:R-:W-:Y:S01]  /*3a90*/  UIADD3 UR7, UPT, UPT, UR7, 0x88, URZ ;  /* 0x0000008807077890 */ /* 0x000fe2000fffe0ff */
[----:B-1----:R-:W-:Y:S01]  /*3aa0*/  @P0 SHF.L.U32 R0, R8, 0x1f, RZ ;  /* 0x0000001f08000819 */ /* 0x002fe200000006ff */
[----:B------:R-:W-:Y:S01]  /*3ab0*/  UMOV UR25, 0x80004020 ;  /* 0x8000402000197882 */ /* 0x000fe20000000000 */
[----:B------:R-:W-:Y:S01]  /*3ac0*/  UMOV UR27, 0x80004020 ;  /* 0x80004020001b7882 */ /* 0x000fe20000000000 */
[----:B------:R-:W-:Y:S01]  /*3ad0*/  UMOV UR31, 0x80004020 ;  /* 0x80004020001f7882 */ /* 0x000fe20000000000 */
[----:B------:R2:W3:Y:S01]  /*3ae0*/  @P0 SYNCS.PHASECHK.TRANS64.TRYWAIT P1, [UR4], R0 ;  /* 0x00000000ff0005a7 */ /* 0x0004e20008021104 */
[----:B------:R-:W-:Y:S01]  /*3af0*/  UIADD3 UR15, UPT, UPT, UR15, -0x1, URZ ;  /* 0xffffffff0f0f7890 */ /* 0x000fe2000fffe0ff */
[----:B------:R2:W-:Y:S01]  /*3b00*/  UTCQMMA gdesc[UR26], gdesc[UR24], tmem[UR9], tmem[UR22], idesc[UR23], UP4 ;  /* 0x00ff16181a0075ea */ /* 0x0005e2000a000309 */
[----:B------:R-:W-:Y:S01]  /*3b10*/  UPLOP3.LUT UP4, UPT, UPT, UPT, UPT, 0x80, 0x8 ;  /* 0x000000000008789c */ /* 0x000fe20003f8f070 */
[----:B------:R-:W-:Y:S01]  /*3b20*/  UMOV UR29, 0x80004020 ;  /* 0x80004020001d7882 */ /* 0x000fe20000000000 */
[----:B------:R-:W-:Y:S01]  /*3b30*/  UMOV UR14, UR17 ;  /* 0x00000011000e7c82 */ /* 0x000fe20008000000 */
[----:B------:R2:W-:Y:S01]  /*3b40*/  UTCQMMA gdesc[UR28], gdesc[UR30], tmem[UR9], tmem[UR20], idesc[UR21], UPT ;  /* 0x00ff141e1c0075ea */ /* 0x0005e2000b800309 */
[----:B------:R2:W-:Y:S01]  /*3b50*/  UTCBAR [UR7], URZ ;  /* 0x000000ff070073e9 */ /* 0x0005e200080000ff */
[----:B------:R-:W-:Y:S06]  /*3b60*/  BRA.U UP0, `(.L_x_72) ;  /* 0xfffffffd00787547 */ /* 0x000fec000b83ffff */
.L_x_69:
[----:B------:R-:W-:Y:S01]  /*3b70*/  UIADD3 UR18, UPT, UPT, UR18, 0x1, URZ ;  /* 0x0000000112127890 */ /* 0x000fe2000fffe0ff */
[----:B------:R-:W-:Y:S01]  /*3b80*/  LOP3.LUT P0, RZ, R6, 0x1, RZ, 0xc0, !PT ;  /* 0x0000000106ff7812 */ /* 0x000fe2000780c0ff */
[----:B------:R-:W-:Y:S01]  /*3b90*/  UIADD3 UR8, UPT, UPT, UR8, 0x150, URZ ;  /* 0x0000015008087890 */ /* 0x000fe2000fffe0ff */
[----:B---3--:R-:W-:Y:S01]  /*3ba0*/  ISETP.NE.AND P1, PT, R10, 0x2, PT ;  /* 0x000000020a00780c */ /* 0x008fe20003f25270 */
[----:B------:R-:W-:-:S03]  /*3bb0*/  UISETP.NE.AND UP0, UPT, UR18, 0x4, UPT ;  /* 0x000000041200788c */ /* 0x000fc6000bf05270 */
[----:B-12---:R-:W-:Y:S01]  /*3bc0*/  SEL R0, RZ, 0x1, P1 ;  /* 0x00000001ff007807 */ /* 0x006fe20000800000 */
[----:B------:R-:W-:Y:S01]  /*3bd0*/  USEL UR4, URZ, 0x1, UP0 ;  /* 0x00000001ff047887 */ /* 0x000fe20008000000 */
[----:B------:R-:W-:Y:S01]  /*3be0*/  SEL R10, R10, RZ, P1 ;  /* 0x000000ff0a0a7207 */ /* 0x000fe20000800000 */
[----:B------:R-:W-:Y:S01]  /*3bf0*/  USEL UR18, UR18, URZ, UP0 ;  /* 0x000000ff12127287 */ /* 0x000fe20008000000 */
[----:B------:R1:W-:Y:S01]  /*3c00*/  UTCBAR [UR8], URZ ;  /* 0x000000ff080073e9 */ /* 0x0003e200080000ff */
[----:B------:R-:W-:Y:S02]  /*3c10*/  LOP3.LUT R9, R9, R0, RZ, 0x3c, !PT ;  /* 0x0000000009097212 */ /* 0x000fe400078e3cff */
[----:B------:R-:W-:Y:S01]  /*3c20*/  LOP3.LUT R11, R11, UR4, RZ, 0x3c, !PT ;  /* 0x000000040b0b7c12 */ /* 0x000fe2000f8e3cff */
[----:B------:R-:W-:Y:S07]  /*3c30*/  @P0 BRA `(.L_x_73) ;  /* 0xfffffff800c80947 */ /* 0x000fee000383ffff */
[----:B------:R-:W2:Y:S01]  /*3c40*/  S2UR UR4, SR_CgaCtaId ;  /* 0x00000000000479c3 */ /* 0x000ea20000008800 */
[----:B------:R-:W-:Y:S01]  /*3c50*/  ELECT P0, URZ, PT ;  /* 0x0000000000ff782f */ /* 0x000fe20003800000 */
[----:B------:R-:W-:Y:S01]  /*3c60*/  IMAD.MOV.U32 R0, RZ, RZ, 0x1 ;  /* 0x00000001ff007424 */ /* 0x000fe200078e00ff */
[----:B------:R-:W-:Y:S01]  /*3c70*/  UIADD3 UR6, UPT, UPT, UR6, 0x170, URZ ;  /* 0x0000017006067890 */ /* 0x000fe2000fffe0ff */
[----:B------:R-:W-:Y:S01]  /*3c80*/  SHF.L.U32 R3, R11, 0x1f, RZ ;  /* 0x0000001f0b037819 */ /* 0x000fe200000006ff */
[----:B------:R-:W-:-:S03]  /*3c90*/  UMOV UR5, 0x40 ;  /* 0x0000004000057882 */ /* 0x000fc60000000000 */
[----:B------:R-:W-:Y:S01]  /*3ca0*/  UVIRTCOUNT.DEALLOC.SMPOOL 0x80 ;  /* 0x000000800000784c */ /* 0x000fe20000000000 */
[----:B--2---:R-:W-:Y:S02]  /*3cb0*/  ULEA UR4, UR4, UR5, 0x18 ;  /* 0x0000000504047291 */ /* 0x004fe4000f8ec0ff */
[----:B------:R-:W-:-:S07]  /*3cc0*/  ULEA UR5, UR18, UR6, 0x3 ;  /* 0x0000000612057291 */ /* 0x000fce000f8e18ff */
[----:B------:R2:W-:Y:S02]  /*3cd0*/  @P0 STS.U8 [UR4+0x1c], R0 ;  /* 0x00001c00ff000988 */ /* 0x0005e40008000004 */
[----:B------:R-:W3:Y:S02]  /*3ce0*/  SYNCS.PHASECHK.TRANS64.TRYWAIT P0, [UR5], R3 ;  /* 0x00000003ff0075a7 */ /* 0x000ee40008001105 */
[----:B--23--:R-:W-:Y:S05]  /*3cf0*/  @!P0 BRA `(.L_x_74) ;  /* 0x0000009c00d48947 */ /* 0x00cfea0003800000 */
.L_x_348:
[----:B------:R-:W-:-:S04]  /*3d00*/  UIADD3 UR7, UPT, UPT, UR18, 0x1, URZ ;  /* 0x0000000112077890 */ /* 0x000fc8000fffe0ff */
[----:B------:R-:W-:-:S04]  /*3d10*/  UISETP.NE.AND UP0, UPT, UR7, 0x4, UPT ;  /* 0x000000040700788c */ /* 0x000fc8000bf05270 */
[----:B-1----:R-:W-:Y:S02]  /*3d20*/  USEL UR8, URZ, 0x1, UP0 ;  /* 0x00000001ff087887 */ /* 0x002fe40008000000 */
[----:B------:R-:W-:-:S04]  /*3d30*/  USEL UR7, UR7, URZ, UP0 ;  /* 0x000000ff07077287 */ /* 0x000fc80008000000 */
[----:B------:R-:W-:Y:S01]  /*3d40*/  ULEA UR5, UR7, UR6, 0x3 ;  /* 0x0000000607057291 */ /* 0x000fe2000f8e18ff */
[----:B------:R-:W-:-:S04]  /*3d50*/  LOP3.LUT R2, R11, UR8, RZ, 0x3c, !PT ;  /* 0x000000080b027c12 */ /* 0x000fc8000f8e3cff */
[----:B--2---:R-:W-:-:S04]  /*3d60*/  SHF.L.U32 R3, R2, 0x1f, RZ ;  /* 0x0000001f02037819 */ /* 0x004fc800000006ff */
[----:B------:R-:W1:Y:S02]  /*3d70*/  SYNCS.PHASECHK.TRANS64.TRYWAIT P0, [UR5], R3 ;  /* 0x00000003ff0075a7 */ /* 0x000e640008001105 */
[----:B-1----:R-:W-:Y:S05]  /*3d80*/  @!P0 BRA `(.L_x_75) ;  /* 0x0000009c00c88947 */ /* 0x002fea0003800000 */
.L_x_350:
        /* <DEDUP_REMOVED lines=9> */
.L_x_352:
[----:B------:R-:W-:-:S04]  /*3e20*/  UIADD3 UR7, UPT, UPT, UR7, 0x1, URZ ;  /* 0x0000000107077890 */ /* 0x000fc8000fffe0ff */
[----:B------:R-:W-:-:S04]  /*3e30*/  UISETP.NE.AND UP0, UPT, UR7, 0x4, UPT ;  /* 0x000000040700788c */ /* 0x000fc8000bf05270 */
[----:B------:R-:W-:Y:S02]  /*3e40*/  USEL UR5, URZ, 0x1, UP0 ;  /* 0x00000001ff057887 */ /* 0x000fe40008000000 */
[----:B------:R-:W-:-:S04]  /*3e50*/  USEL UR7, UR7, URZ, UP0 ;  /* 0x000000ff07077287 */ /* 0x000fc80008000000 */
[----:B------:R-:W-:Y:S01]  /*3e60*/  ULEA UR7, UR7, UR6, 0x3 ;  /* 0x0000000607077291 */ /* 0x000fe2000f8e18ff */
[----:B-1----:R-:W-:-:S04]  /*3e70*/  LOP3.LUT R3, R2, UR5, RZ, 0x3c, !PT ;  /* 0x0000000502037c12 */ /* 0x002fc8000f8e3cff */
[----:B------:R-:W-:-:S04]  /*3e80*/  SHF.L.U32 R3, R3, 0x1f, RZ ;  /* 0x0000001f03037819 */ /* 0x000fc800000006ff */
[----:B------:R-:W1:Y:S02]  /*3e90*/  SYNCS.PHASECHK.TRANS64.TRYWAIT P0, [UR7], R3 ;  /* 0x00000003ff0075a7 */ /* 0x000e640008001107 */
[----:B-1----:R-:W-:Y:S05]  /*3ea0*/  @!P0 BRA `(.L_x_77) ;  /* 0x0000009c00b08947 */ /* 0x002fea0003800000 */
.L_x_354:
[----:B------:R-:W-:Y:S01]  /*3eb0*/  NOP ;  /* 0x0000000000007918 */ /* 0x000fe20000000000 */
[----:B-1----:R-:W1:Y:S01]  /*3ec0*/  LDS R0, [UR4+0x14] ;  /* 0x00001404ff007984 */ /* 0x002e620008000800 */
[----:B------:R-:W-:Y:S01]  /*3ed0*/  ULOP3.LUT UR6, UR19, 0xffff, URZ, 0xc0, !UPT ;  /* 0x0000ffff13067892 */ /* 0x000fe2000f8ec0ff */
[----:B------:R-:W-:Y:S01]  /*3ee0*/  UMOV UR8, 0xffff ;  /* 0x0000ffff00087882 */ /* 0x000fe20000000000 */
[----:B------:R-:W-:Y:S02]  /*3ef0*/  UMOV UR5, 0x1 ;  /* 0x0000000100057882 */ /* 0x000fe40000000000 */
[----:B------:R-:W-:-:S04]  /*3f00*/  USHF.R.U32.HI UR6, URZ, 0x5, UR6 ;  /* 0x00000005ff067899 */ /* 0x000fc80008011606 */
[----:B------:R-:W-:Y:S02]  /*3f10*/  USHF.L.U32 UR8, UR8, UR6, URZ ;  /* 0x0000000608087299 */ /* 0x000fe400080006ff */
[----:B------:R-:W-:-:S04]  /*3f20*/  USHF.L.U32 UR5, UR5, UR6, URZ ;  /* 0x0000000605057299 */ /* 0x000fc800080006ff */
[----:B-1----:R-:W-:-:S04]  /*3f30*/  LOP3.LUT R0, R0, UR8, RZ, 0xc0, !PT ;  /* 0x0000000800007c12 */ /* 0x002fc8000f8ec0ff */
[----:B------:R-:W-:-:S13]  /*3f40*/  ISETP.NE.AND P0, PT, R0, UR8, PT ;  /* 0x0000000800007c0c */ /* 0x000fda000bf05270 */
[----:B------:R-:W-:Y:S05]  /*3f50*/  @P0 BRA `(.L_x_78) ;  /* 0x0000000000580947 */ /* 0x000fea0003800000 */
[----:B------:R-:W1:Y:S02]  /*3f60*/  LDS R0, [UR4+0x18] ;  /* 0x00001804ff007984 */ /* 0x000e640008000800 */
[----:B-1----:R-:W-:-:S04]  /*3f70*/  LOP3.LUT R0, R0, UR5, RZ, 0xc0, !PT ;  /* 0x0000000500007c12 */ /* 0x002fc8000f8ec0ff */
[----:B------:R-:W-:-:S13]  /*3f80*/  ISETP.NE.AND P0, PT, R0, UR5, PT ;  /* 0x0000000500007c0c */ /* 0x000fda000bf05270 */
[----:B------:R-:W-:Y:S05]  /*3f90*/  @P0 BRA `(.L_x_79) ;  /* 0x00000000003c0947 */ /* 0x000fea0003800000 */
[----:B------:R-:W1:Y:S01]  /*3fa0*/  S2R R2, SR_LANEID ;  /* 0x0000000000027919 */ /* 0x000e620000000000 */
[----:B------:R-:W-:Y:S01]  /*3fb0*/  ULOP3.LUT UR8, URZ, UR8, URZ, 0x33, !UPT ;  /* 0x00000008ff087292 */ /* 0x000fe2000f8e33ff */
[----:B------:R-:W-:Y:S01]  /*3fc0*/  LOP3.LUT R4, RZ, UR5, RZ, 0x33, !PT ;  /* 0x00000005ff047c12 */ /* 0x000fe2000f8e33ff */
[----:B------:R-:W-:Y:S02]  /*3fd0*/  VOTEU.ANY UR7, UPT, PT ;  /* 0x0000000000077886 */ /* 0x000fe400038e0100 */
[----:B------:R-:W-:Y:S01]  /*3fe0*/  UFLO.U32 UR7, UR7 ;  /* 0x00000007000772bd */ /* 0x000fe200080e0000 */
[----:B------:R-:W2:Y:S01]  /*3ff0*/  REDUX UR5, R4 ;  /* 0x00000000040573c4 */ /* 0x000ea20000000000 */
[----:B------:R-:W-:-:S06]  /*4000*/  IMAD.U32 R0, RZ, RZ, UR8 ;  /* 0x00000008ff007e24 */ /* 0x000fcc000f8e00ff */
[----:B------:R3:W-:Y:S01]  /*4010*/  UTCATOMSWS.AND URZ, UR8 ;  /* 0x0000000800ff79e3 */ /* 0x0007e20008000000 */
[----:B------:R-:W4:Y:S01]  /*4020*/  REDUX UR6, R0 ;  /* 0x00000000000673c4 */ /* 0x000f220000000000 */
[----:B-1----:R-:W-:Y:S01]  /*4030*/  ISETP.EQ.U32.AND P0, PT, R2, UR7, PT ;  /* 0x0000000702007c0c */ /* 0x002fe2000bf02070 */
[----:B--2---:R-:W-:Y:S01]  /*4040*/  IMAD.U32 R2, RZ, RZ, UR5 ;  /* 0x00000005ff027e24 */ /* 0x004fe2000f8e00ff */
[----:B----4-:R-:W-:-:S11]  /*4050*/  MOV R3, UR6 ;  /* 0x0000000600037c02 */ /* 0x010fd60008000f00 */
[----:B------:R3:W-:Y:S04]  /*4060*/  @P0 ATOMS.AND RZ, [UR4+0x14], R3 ;  /* 0x00001403ffff098c */ /* 0x0007e8000a800004 */
[----:B------:R3:W-:Y:S01]  /*4070*/  @P0 ATOMS.AND RZ, [UR4+0x18], R2 ;  /* 0x00001802ffff098c */ /* 0x0007e2000a800004 */
[----:B------:R-:W-:Y:S05]  /*4080*/  BRA `(.L_x_80) ;  /* 0x0000000000147947 */ /* 0x000fea0003800000 */
.L_x_79:
[----:B------:R-:W-:Y:S02]  /*4090*/  MOV R2, 0x40b0 ;  /* 0x000040b000027802 */ /* 0x000fe40000000f00 */
[----:B-----5:R-:W-:Y:S05]  /*40a0*/  CALL.REL.NOINC `($__internal_0_$__cuda_sm10x_tcgen05_guardrail_trap_col_being_dealloced_not_returned_by_alloc) ;  /* 0x0000009c00cc7944 */ /* 0x020fea0003c00000 */
[----:B------:R-:W-:Y:S05]  /*40b0*/  BRA `(.L_x_80) ;  /* 0x0000000000087947 */ /* 0x000fea0003800000 */
.L_x_78:
[----:B------:R-:W-:Y:S02]  /*40c0*/  MOV R2, 0x40e0 ;  /* 0x000040e000027802 */ /* 0x000fe40000000f00 */
[----:B-----5:R-:W-:Y:S05]  /*40d0*/  CALL.REL.NOINC `($__internal_2_$__cuda_sm10x_tcgen05_guardrail_trap_unallocated_columns_being_dealloced) ;  /* 0x0000009c00d87944 */ /* 0x020fea0003c00000 */
.L_x_80:
[----:B------:R-:W-:Y:S01]  /*40e0*/  NOP ;  /* 0x0000000000007918 */ /* 0x000fe20000000000 */
[----:B---3--:R-:W-:Y:S05]  /*40f0*/  EXIT ;  /* 0x000000000000794d */ /* 0x008fea0003800000 */
.L_x_62:
[----:B------:R-:W-:-:S09]  /*4100*/  UISETP.NE.OR UP3, UPT, UR8, 0x3, UP3 ;  /* 0x000000030800788c */ /* 0x000fd20009f65670 */
[----:B------:R-:W-:Y:S05]  /*4110*/  BRA.U UP3, `(.L_x_81) ;  /* 0x0000000903c87547 */ /* 0x000fea000b800000 */
[----:B------:R-:W1:Y:S01]  /*4120*/  LDCU.64 UR6, c[0x0][0x888] ;  /* 0x00011100ff0677ac */ /* 0x000e620008000a00 */
[----:B------:R-:W2:Y:S01]  /*4130*/  LDC R0, c[0x0][0xb30] ;  /* 0x0002cc00ff007b82 */ /* 0x000ea20000000800 */
[----:B------:R-:W-:Y:S01]  /*4140*/  IMAD.MOV.U32 R30, RZ, RZ, 0x1 ;  /* 0x00000001ff1e7424 */ /* 0x000fe200078e00ff */
[----:B------:R-:W-:Y:S01]  /*4150*/  CS2R R28, SRZ ;  /* 0x00000000001c7805 */ /* 0x000fe2000001ff00 */
[----:B------:R-:W4:Y:S01]  /*4160*/  LDCU.64 UR4, c[0x0][0x890] ;  /* 0x00011200ff0477ac */ /* 0x000f220008000a00 */
[----:B------:R-:W-:Y:S01]  /*4170*/  IMAD.MOV.U32 R25, RZ, RZ, 0x2000 ;  /* 0x00002000ff197424 */ /* 0x000fe200078e00ff */
[----:B------:R-:W-:-:S03]  /*4180*/  UMOV UR8, 0x400 ;  /* 0x0000040000087882 */ /* 0x000fc60000000000 */
[----:B------:R-:W3:Y:S01]  /*4190*/  LDC R19, c[0x0][0x370] ;  /* 0x0000dc00ff137b82 */ /* 0x000ee20000000800 */
[----:B------:R-:W-:-:S07]  /*41a0*/  UPLOP3.LUT UP0, UPT, UPT, UPT, UPT, 0x40, 0x4 ;  /* 0x000000000004789c */ /* 0x000fce0003f0e870 */
[----:B------:R-:W3:Y:S01]  /*41b0*/  LDC R2, c[0x0][0xb0c] ;  /* 0x0002c300ff027b82 */ /* 0x000ee20000000800 */
[----:B-1----:R-:W-:Y:S02]  /*41c0*/  UISETP.NE.U32.AND UP2, UPT, UR6, URZ, UPT ;  /* 0x000000ff0600728c */ /* 0x002fe4000bf45070 */
[----:B------:R-:W-:Y:S02]  /*41d0*/  ULEA UR6, UR37, UR8, 0x18 ;  /* 0x0000000825067291 */ /* 0x000fe4000f8ec0ff */
[----:B------:R-:W-:Y:S02]  /*41e0*/  UISETP.NE.AND.EX UP2, UPT, UR7, URZ, UPT, UP2 ;  /* 0x000000ff0700728c */ /* 0x000fe4000bf45320 */
[----:B------:R-:W-:Y:S01]  /*41f0*/  UIADD3 UR7, UPT, UPT, UR6, 0x110, URZ ;  /* 0x0000011006077890 */ /* 0x000fe2000fffe0ff */
[----:B------:R-:W1:Y:S01]  /*4200*/  LDC R18, c[0x0][0xb20] ;  /* 0x0002c800ff127b82 */ /* 0x000e620000000800 */
[----:B----4-:R-:W-:Y:S01]  /*4210*/  UISETP.NE.U32.AND UP3, UPT, UR4, URZ, UPT ;  /* 0x000000ff0400728c */ /* 0x010fe2000bf65070 */
[----:B--2---:R-:W-:Y:S01]  /*4220*/  ISETP.NE.AND P1, PT, R0, 0x1, PT ;  /* 0x000000010000780c */ /* 0x004fe20003f25270 */
[----:B------:R-:W-:-:S02]  /*4230*/  UPRMT UR37, UR37, 0x654, UR7 ;  /* 0x0000065425257896 */ /* 0x000fc40008000007 */
[----:B------:R-:W-:-:S03]  /*4240*/  UISETP.NE.AND.EX UP3, UPT, UR5, URZ, UPT, UP3 ;  /* 0x000000ff0500728c */ /* 0x000fc6000bf65330 */
[----:B------:R-:W2:Y:S08]  /*4250*/  LDC.64 R32, c[0x0][0x348] ;  /* 0x0000d200ff207b82 */ /* 0x000eb00000000a00 */
[----:B------:R-:W4:Y:S08]  /*4260*/  LDC.64 R16, c[0x0][0xb10] ;  /* 0x0002c400ff107b82 */ /* 0x000f300000000a00 */
[----:B------:R-:W1:Y:S08]  /*4270*/  LDC.64 R6, c[0x0][0xb18] ;  /* 0x0002c600ff067b82 */ /* 0x000e700000000a00 */
[----:B------:R-:W1:Y:S08]  /*4280*/  LDC.64 R4, c[0x0][0xb28] ;  /* 0x0002ca00ff047b82 */ /* 0x000e700000000a00 */
[----:B---3--:R-:W1:Y:S02]  /*4290*/  LDC R24, c[0x0][0x374] ;  /* 0x0000dd00ff187b82 */ /* 0x008e640000000800 */
.L_x_89:
[C---:B------:R-:W-:Y:S02]  /*42a0*/  LEA R0, R29.reuse, UR6, 0x3 ;  /* 0x000000061d007c11 */ /* 0x040fe4000f8e18ff */
[----:B------:R-:W-:Y:S02]  /*42b0*/  SHF.L.U32 R3, R28, 0x1f, RZ ;  /* 0x0000001f1c037819 */ /* 0x000fe400000006ff */
[----:B------:R-:W-:Y:S02]  /*42c0*/  LEA R20, R29, UR6, 0x4 ;  /* 0x000000061d147c11 */ /* 0x000fe4000f8e20ff */
[----:B---3--:R-:W3:Y:S02]  /*42d0*/  SYNCS.PHASECHK.TRANS64.TRYWAIT P0, [R0+URZ+0x130], R3 ;  /* 0x00013003000075a7 */ /* 0x008ee400080011ff */
[----:B---3--:R-:W-:Y:S05]  /*42e0*/  @!P0 BRA `(.L_x_82) ;  /* 0x0000009800b88947 */ /* 0x008fea0003800000 */
.L_x_355:
[----:B------:R-:W-:Y:S01]  /*42f0*/  ISETP.GE.AND P0, PT, R72, 0x1, PT ;  /* 0x000000014800780c */ /* 0x000fe20003f06270 */
[----:B------:R-:W1:Y:S01]  /*4300*/  LDS.128 R20, [R20+0x1c0] ;  /* 0x0001c00014147984 */ /* 0x000e620000000c00 */
[----:B------:R-:W-:Y:S01]  /*4310*/  ISETP.NE.U32.AND P4, PT, RZ, UR4, PT ;  /* 0x00000004ff007c0c */ /* 0x000fe2000bf85070 */
[----:B---3--:R-:W-:Y:S01]  /*4320*/  VIADD R0, R0, 0x140 ;  /* 0x0000014000007836 */ /* 0x008fe20000000000 */
[----:B------:R-:W-:Y:S02]  /*4330*/  SHF.L.U32 R26, R30, 0x1f, RZ ;  /* 0x0000001f1e1a7819 */ /* 0x000fe400000006ff */
[----:B------:R-:W-:Y:S02]  /*4340*/  ISETP.NE.AND.EX P4, PT, RZ, UR5, PT, P4 ;  /* 0x00000005ff007c0c */ /* 0x000fe4000bf85340 */
[----:B------:R-:W-:Y:S01]  /*4350*/  PRMT R0, RZ, 0x654, R0 ;  /* 0x00000654ff007816 */ /* 0x000fe20000000000 */
[----:B------:R-:W-:Y:S01]  /*4360*/  @!PT LDS RZ, [RZ] ;  /* 0x00000000fffff984 */ /* 0x000fe20000000800 */
[----:B------:R-:W-:Y:S01]  /*4370*/  @!PT LDS RZ, [RZ] ;  /* 0x00000000fffff984 */ /* 0x000fe20000000800 */
[----:B------:R-:W-:Y:S01]  /*4380*/  @!PT LDS RZ, [RZ] ;  /* 0x00000000fffff984 */ /* 0x000fe20000000800 */
[----:B------:R-:W-:Y:S01]  /*4390*/  @!PT LDS RZ, [RZ] ;  /* 0x00000000fffff984 */ /* 0x000fe20000000800 */
[----:B------:R3:W-:Y:S06]  /*43a0*/  MEMBAR.ALL.CTA ;  /* 0x0000000000007992 */ /* 0x0007ec0000008000 */
[----:B---3--:R-:W3:Y:S02]  /*43b0*/  FENCE.VIEW.ASYNC.S ;  /* 0x00000000000073c6 */ /* 0x008ee40000000000 */
[----:B---3--:R3:W-:Y:S01]  /*43c0*/  SYNCS.ARRIVE.TRANS64.RED.A1T0 RZ, [R0+URZ], RZ ;  /* 0x000000ff00ff79a7 */ /* 0x0087e200081004ff */
[----:B-1----:R-:W-:Y:S11]  /*43d0*/  LOP3.LUT P3, RZ, R22, 0x1, RZ, 0xc0, !PT ;  /* 0x0000000116ff7812 */ /* 0x002ff6000786c0ff */
[----:B------:R-:W-:Y:S02]  /*43e0*/  @!UPT UIADD3 URZ, UPT, UPT, URZ, URZ, URZ ;  /* 0x000000fffffff290 */ /* 0x000fe4000fffe0ff */
[----:B------:R-:W-:Y:S02]  /*43f0*/  @P3 MOV R13, R20 ;  /* 0x00000014000d3202 */ /* 0x000fe40000000f00 */
[----:B------:R-:W-:Y:S01]  /*4400*/  @P3 LOP3.LUT R8, R21, 0xffff, RZ, 0xc0, !PT ;  /* 0x0000ffff15083812 */ /* 0x000fe200078ec0ff */
[----:B---3--:R-:W-:Y:S06]  /*4410*/  @!P0 BRA `(.L_x_83) ;  /* 0x0000000000a48947 */ /* 0x008fec0003800000 */
[----:B------:R-:W-:Y:S01]  /*4420*/  IMAD.HI.U32 R31, R24, R7, RZ ;  /* 0x00000007181f7227 */ /* 0x000fe200078e00ff */
[----:B------:R-:W-:Y:S02]  /*4430*/  ISETP.NE.AND P0, PT, R6, 0x1, PT ;  /* 0x000000010600780c */ /* 0x000fe40003f05270 */
[----:B------:R-:W-:Y:S01]  /*4440*/  ISETP.NE.AND P2, PT, R72, 0x1, PT ;  /* 0x000000014800780c */ /* 0x000fe20003f45270 */
[----:B----4-:R-:W-:Y:S01]  /*4450*/  IMAD.HI.U32 R34, R19, R16, RZ ;  /* 0x0000001013227227 */ /* 0x010fe200078e00ff */
[----:B------:R-:W-:Y:S02]  /*4460*/  SHF.R.U32.HI R31, RZ, R18, R31 ;  /* 0x00000012ff1f7219 */ /* 0x000fe4000001161f */
[----:B------:R-:W-:Y:S01]  /*4470*/  ISETP.NE.AND P5, PT, R2, 0x1, PT ;  /* 0x000000010200780c */ /* 0x000fe20003fa5270 */
[----:B------:R-:W-:Y:S01]  /*4480*/  IMAD.HI.U32 R36, R13, R16, RZ ;  /* 0x000000100d247227 */ /* 0x000fe200078e00ff */
[----:B------:R-:W-:Y:S02]  /*4490*/  SHF.R.U32.HI R34, RZ, R17, R34 ;  /* 0x00000011ff227219 */ /* 0x000fe40000011622 */
[----:B------:R-:W-:Y:S01]  /*44a0*/  SEL R3, R24, R31, !P0 ;  /* 0x0000001f18037207 */ /* 0x000fe20004000000 */
[C---:B------:R-:W-:Y:S01]  /*44b0*/  IMAD.HI.U32 R31, R8.reuse, R7, RZ ;  /* 0x00000007081f7227 */ /* 0x040fe200078e00ff */
[----:B------:R-:W-:Y:S02]  /*44c0*/  SEL R11, R19, R34, !P5 ;  /* 0x00000022130b7207 */ /* 0x000fe40006800000 */
[----:B------:R-:W-:Y:S01]  /*44d0*/  SHF.R.U32.HI R36, RZ, R17, R36 ;  /* 0x00000011ff247219 */ /* 0x000fe20000011624 */
[----:B------:R-:W-:Y:S01]  /*44e0*/  IMAD.HI.U32 R38, R3, R4, RZ ;  /* 0x0000000403267227 */ /* 0x000fe200078e00ff */
[----:B------:R-:W-:Y:S03]  /*44f0*/  SHF.R.U32.HI R31, RZ, R18, R31 ;  /* 0x00000012ff1f7219 */ /* 0x000fe6000001161f */
[----:B------:R-:W-:Y:S01]  /*4500*/  IMAD.HI.U32 R34, R11, R4, RZ ;  /* 0x000000040b227227 */ /* 0x000fe200078e00ff */
[----:B------:R-:W-:Y:S02]  /*4510*/  @P2 SHF.R.U32.HI R3, RZ, R5, R38 ;  /* 0x00000005ff032219 */ /* 0x000fe40000011626 */
[----:B------:R-:W-:Y:S02]  /*4520*/  SEL R9, R8, R31, !P0 ;  /* 0x0000001f08097207 */ /* 0x000fe40004000000 */
[----:B------:R-:W-:Y:S01]  /*4530*/  @P2 SHF.R.U32.HI R11, RZ, R5, R34 ;  /* 0x00000005ff0b2219 */ /* 0x000fe20000011622 */
[C---:B------:R-:W-:Y:S01]  /*4540*/  IMAD R10, R72.reuse, R3, RZ ;  /* 0x00000003480a7224 */ /* 0x040fe200078e02ff */
[----:B------:R-:W-:Y:S01]  /*4550*/  SEL R3, R13, R36, !P5 ;  /* 0x000000240d037207 */ /* 0x000fe20006800000 */
[C---:B------:R-:W-:Y:S03]  /*4560*/  IMAD.HI.U32 R14, R9.reuse, R4, RZ ;  /* 0x00000004090e7227 */ /* 0x040fe600078e00ff */
[----:B------:R-:W-:Y:S01]  /*4570*/  ISETP.GE.AND P0, PT, R9, R10, PT ;  /* 0x0000000a0900720c */ /* 0x000fe20003f06270 */
[C---:B------:R-:W-:Y:S01]  /*4580*/  IMAD R12, R72.reuse, R11, RZ ;  /* 0x0000000b480c7224 */ /* 0x040fe200078e02ff */
[-C--:B------:R-:W-:Y:S04]  /*4590*/  SHF.R.U32.HI R14, RZ, R5.reuse, R14 ;  /* 0x00000005ff0e7219 */ /* 0x080fe8000001160e */
[----:B------:R-:W-:Y:S02]  /*45a0*/  ISETP.GE.OR P0, PT, R3, R12, P0 ;  /* 0x0000000c0300720c */ /* 0x000fe40000706670 */
[----:B------:R-:W-:Y:S05]  /*45b0*/  SEL R15, R9, R14, !P2 ;  /* 0x0000000e090f7207 */ /* 0x000fea0005000000 */
[----:B------:R-:W-:Y:S04]  /*45c0*/  IMAD.MOV R14, RZ, RZ, -R15 ;  /* 0x000000ffff0e7224 */ /* 0x000fe800078e0a0f */
[----:B------:R-:W-:Y:S02]  /*45d0*/  IMAD R14, R72, R14, R9 ;  /* 0x0000000e480e7224 */ /* 0x000fe400078e0209 */
[C---:B------:R-:W-:Y:S05]  /*45e0*/  @!P0 IMAD.HI.U32 R10, R3.reuse, R4, RZ ;  /* 0x00000004030a8227 */ /* 0x040fea00078e00ff */
[----:B------:R-:W-:Y:S04]  /*45f0*/  @!P0 SHF.R.U32.HI R10, RZ, R5, R10 ;  /* 0x00000005ff0a8219 */ /* 0x000fe8000001160a */
[----:B------:R-:W-:Y:S01]  /*4600*/  @!P0 SEL R0, R3, R10, !P2 ;  /* 0x0000000a03008207 */ /* 0x000fe20005000000 */
[----:B------:R-:W-:Y:S03]  /*4610*/  IMAD.MOV R10, RZ, RZ, -R3 ;  /* 0x000000ffff0a7224 */ /* 0x000fe600078e0a03 */
[----:B------:R-:W-:Y:S01]  /*4620*/  @!P0 IADD3 R15, PT, PT, R15, -R0, RZ ;  /* 0x800000000f0f8210 */ /* 0x000fe20007ffe0ff */
[----:B------:R-:W-:Y:S01]  /*4630*/  @!P0 IMAD R0, R11, R14, R0 ;  /* 0x0000000e0b008224 */ /* 0x000fe200078e0200 */
[----:B------:R-:W-:Y:S01]  /*4640*/  IADD3 R11, PT, PT, -R9, RZ, RZ ;  /* 0x000000ff090b7210 */ /* 0x000fe20007ffe1ff */
[----:B------:R-:W-:Y:S02]  /*4650*/  IMAD R13, R2, R10, R13 ;  /* 0x0000000a020d7224 */ /* 0x000fe400078e020d */
[----:B------:R-:W-:Y:S02]  /*4660*/  @!P0 IMAD R9, R15, R72, R3 ;  /* 0x000000480f098224 */ /* 0x000fe400078e0203 */
[----:B------:R-:W-:Y:S02]  /*4670*/  @!P0 IMAD.MOV.U32 R3, RZ, RZ, R0 ;  /* 0x000000ffff038224 */ /* 0x000fe400078e0000 */
[----:B------:R-:W-:Y:S02]  /*4680*/  IMAD R8, R6, R11, R8 ;  /* 0x0000000b06087224 */ /* 0x000fe400078e0208 */
[----:B------:R-:W-:Y:S02]  /*4690*/  IMAD R13, R3, R2, R13 ;  /* 0x00000002030d7224 */ /* 0x000fe400078e020d */
[----:B------:R-:W-:Y:S02]  /*46a0*/  IMAD R8, R9, R6, R8 ;  /* 0x0000000609087224 */ /* 0x000fe400078e0208 */
.L_x_83:
[----:B------:R-:W-:Y:S05]  /*46b0*/  BRA.U UP0, `(.L_x_84) ;  /* 0x0000000100107547 */ /* 0x000fea000b800000 */
[----:B------:R-:W-:Y:S04]  /*46c0*/  MOV R0, UR13 ;  /* 0x0000000d00007c02 */ /* 0x000fe80008000f00 */
[----:B------:R-:W-:Y:S04]  /*46d0*/  SHF.L.U32 R3, R0, 0x1f, RZ ;  /* 0x0000001f00037819 */ /* 0x000fe800000006ff */
[----:B------:R-:W1:Y:S02]  /*46e0*/  SYNCS.PHASECHK.TRANS64.TRYWAIT P0, [UR6+0x128], R3 ;  /* 0x00012803ff0075a7 */ /* 0x000e640008001106 */
[----:B-1----:R-:W-:Y:S05]  /*46f0*/  @!P0 BRA `(.L_x_85) ;  /* 0x0000009400c88947 */ /* 0x002fea0003800000 */
.L_x_84:
[----:B------:R-:W-:Y:S05]  /*4700*/  BRA.U !UP3, `(.L_x_86) ;  /* 0x000000010b347547 */ /* 0x000fea000b800000 */
[----:B------:R-:W-:Y:S01]  /*4710*/  UPLOP3.LUT UP1, UPT, UPT, UPT, UP2, 0x80, 0x8 ;  /* 0x000000000008789c */ /* 0x000fe20003f2f020 */
[----:B-1----:R-:W-:Y:S02]  /*4720*/  HFMA2 R0, -RZ, RZ, 0, 5.9604644775390625e-08 ;  /* 0x00000001ff007431 */ /* 0x002fe400000001ff */
[----:B------:R-:W-:Y:S03]  /*4730*/  IMAD.MOV.U32 R180, RZ, RZ, 0x1 ;  /* 0x00000001ffb47424 */ /* 0x000fe600078e00ff */
[----:B------:R-:W-:Y:S05]  /*4740*/  PLOP3.LUT P0, PT, PT, PT, UP1, 0x80, 0x8 ;  /* 0x000000000008781c */ /* 0x000fea0003f0f018 */
[----:B------:R-:W1:Y:S01]  /*4750*/  @UP1 LDCU.64 UR8, c[0x0][0x888] ;  /* 0x00011100ff0817ac */ /* 0x000e620008000a00 */
[----:B------:R-:W-:Y:S07]  /*4760*/  @UP1 UIMAD UR7, UR36, UR4, URZ ;  /* 0x00000004240712a4 */ /* 0x000fee000f8e02ff */
[----:B------:R-:W-:Y:S01]  /*4770*/  @!P0 PRMT R180, R0, 0x7610, R180 ;  /* 0x0000761000b48816 */ /* 0x000fe200000000b4 */
[----:B-1----:R-:W-:Y:S03]  /*4780*/  @UP1 UIMAD.WIDE UR8, UR7, 0x4, UR8 ;  /* 0x00000004070818a5 */ /* 0x002fe6000f8e0208 */
[----:B------:R-:W1:Y:S03]  /*4790*/  @!UP1 LDCU UR7, c[0x0][0x880] ;  /* 0x00011000ff0797ac */ /* 0x000e660008000800 */
[----:B------:R-:W-:Y:S01]  /*47a0*/  IMAD.U32 R10, RZ, RZ, UR8 ;  /* 0x00000008ff0a7e24 */ /* 0x000fe2000f8e00ff */
[----:B------:R-:W-:Y:S05]  /*47b0*/  MOV R11, UR9 ;  /* 0x00000009000b7c02 */ /* 0x000fea0008000f00 */
[----:B-----5:R3:W5:Y:S02]  /*47c0*/  @P0 LDG.E R125, desc[UR40][R10.64] ;  /* 0x000000280a7d0981 */ /* 0x020764000c1e1900 */
[----:B-1-3--:R-:W-:Y:S07]  /*47d0*/  @!P0 IMAD.U32 R125, RZ, RZ, UR7 ;  /* 0x00000007ff7d8e24 */ /* 0x00afee000f8e00ff */
.L_x_86:
[----:B-----5:R-:W-:Y:S01]  /*47e0*/  @!P4 FSETP.EQ.AND P5, PT, R125, RZ, PT ;  /* 0x000000ff7d00c20b */ /* 0x020fe20003fa2000 */
[----:B------:R-:W-:Y:S01]  /*47f0*/  @!UPT UIADD3 URZ, UPT, UPT, URZ, URZ, URZ ;  /* 0x000000fffffff290 */ /* 0x000fe2000fffe0ff */
[----:B------:R-:W-:Y:S11]  /*4800*/  @!P4 BRA `(.L_x_87) ;  /* 0x000000000014c947 */ /* 0x000ff60003800000 */
[----:B------:R-:W-:Y:S02]  /*4810*/  LOP3.LUT P0, RZ, R180, 0xff, RZ, 0xc0, !PT ;  /* 0x000000ffb4ff7812 */ /* 0x000fe4000780c0ff */
[----:B------:R-:W-:Y:S04]  /*4820*/  PLOP3.LUT P5, PT, PT, PT, UP1, 0x80, 0x8 ;  /* 0x000000000008781c */ /* 0x000fe80003faf018 */
[----:B------:R-:W-:Y:S07]  /*4830*/  PLOP3.LUT P5, PT, P5, PT, PT, 0x8, 0x80 ;  /* 0x000000000080781c */ /* 0x000fee0002fae170 */
[----:B------:R-:W-:Y:S11]  /*4840*/  @P0 FSETP.EQ.AND P5, PT, R125, RZ, PT ;  /* 0x000000ff7d00020b */ /* 0x000ff60003fa2000 */
[----:B------:R-:W-:Y:S02]  /*4850*/  @!UPT UIADD3 URZ, UPT, UPT, URZ, URZ, URZ ;  /* 0x000000fffffff290 */ /* 0x000fe4000fffe0ff */
.L_x_87:
[----:B------:R-:W3:Y:S01]  /*4860*/  SYNCS.PHASECHK.TRANS64.TRYWAIT P4, [UR6+0x118], R26 ;  /* 0x0001181aff0075a7 */ /* 0x000ee20008081106 */
[----:B------:R-:W-:Y:S01]  /*4870*/  @P3 SHF.R.U32.HI R27, RZ, 0x10, R21 ;  /* 0x00000010ff1b3819 */ /* 0x000fe20000011615 */
[----:B------:R-:W-:Y:S01]  /*4880*/  VIADD R29, R29, 0x1 ;  /* 0x000000011d1d7836 */ /* 0x000fe20000000000 */
[----:B------:R-:W5:Y:S08]  /*4890*/  LDC.64 R14, c[0x0][0xb10] ;  /* 0x0002c400ff0e7b82 */ /* 0x000f700000000a00 */
[----:B------:R-:W2:Y:S08]  /*48a0*/  LDC.64 R10, c[0x0][0xb18] ;  /* 0x0002c600ff0a7b82 */ /* 0x000eb00000000a00 */
[----:B-1----:R-:W1:Y:S08]  /*48b0*/  @!P1 LDC R0, c[0x0][0xb20] ;  /* 0x0002c800ff009b82 */ /* 0x002e700000000800 */
[----:B------:R-:W4:Y:S01]  /*48c0*/  @!P1 LDC R3, c[0x0][0xb0c] ;  /* 0x0002c300ff039b82 */ /* 0x000f220000000800 */
[----:B-----5:R-:W-:Y:S05]  /*48d0*/  @!P1 IMAD.HI.U32 R14, R13, R14, RZ ;  /* 0x0000000e0d0e9227 */ /* 0x020fea00078e00ff */
[----:B------:R-:W-:Y:S01]  /*48e0*/  @!P1 SHF.R.U32.HI R14, RZ, R15, R14 ;  /* 0x0000000fff0e9219 */ /* 0x000fe2000001160e */
[----:B--2---:R-:W-:Y:S01]  /*48f0*/  @!P1 IMAD.HI.U32 R11, R8, R11, RZ ;  /* 0x0000000b080b9227 */ /* 0x004fe200078e00ff */
[----:B------:R-:W-:Y:S04]  /*4900*/  @!P1 ISETP.NE.AND P0, PT, R10, 0x1, PT ;  /* 0x000000010a00980c */ /* 0x000fe80003f05270 */
[----:B-1----:R-:W-:Y:S02]  /*4910*/  @!P1 SHF.R.U32.HI R9, RZ, R0, R11 ;  /* 0x00000000ff099219 */ /* 0x002fe4000001160b */
[----:B----4-:R-:W-:Y:S02]  /*4920*/  @!P1 ISETP.NE.AND P2, PT, R3, 0x1, PT ;  /* 0x000000010300980c */ /* 0x010fe40003f45270 */
[----:B------:R-:W-:Y:S02]  /*4930*/  @!P1 SEL R9, R8, R9, !P0 ;  /* 0x0000000908099207 */ /* 0x000fe40004000000 */
[----:B------:R-:W-:Y:S02]  /*4940*/  ELECT P0, URZ, PT ;  /* 0x0000000000ff782f */ /* 0x000fe40003800000 */
[----:B------:R-:W-:Y:S05]  /*4950*/  @!P1 SEL R14, R13, R14, !P2 ;  /* 0x0000000e0d0e9207 */ /* 0x000fea0005000000 */
[----:B------:R-:W-:Y:S02]  /*4960*/  @!P1 IMAD.IADD R0, R9, 0x1, -R14 ;  /* 0x0000000109009824 */ /* 0x000fe400078e0a0e */
[----:B------:R-:W-:Y:S02]  /*4970*/  @!P1 IMAD.IADD R9, R14, 0x1, -R9 ;  /* 0x000000010e099824 */ /* 0x000fe400078e0a09 */
[----:B------:R-:W-:Y:S02]  /*4980*/  @!P1 IMAD R13, R0, R3, R13 ;  /* 0x00000003000d9224 */ /* 0x000fe400078e020d */
[----:B------:R-:W-:Y:S01]  /*4990*/  @!P1 IMAD R8, R9, R10, R8 ;  /* 0x0000000a09089224 */ /* 0x000fe200078e0208 */
[----:B---3--:R-:W-:Y:S06]  /*49a0*/  @!P4 BRA `(.L_x_88) ;  /* 0x000000940034c947 */ /* 0x008fec0003800000 */
.L_x_358:
[----:B------:R-:W-:Y:S01]  /*49b0*/  PLOP3.LUT P5, PT, P5, P0, PT, 0xf2, 0x2f ;  /* 0x00000000002f781c */ /* 0x000fe20002fa1e72 */
[----:B------:R-:W-:Y:S01]  /*49c0*/  UMOV UR14, 0x0 ;  /* 0x00000000000e7882 */ /* 0x000fe20000000000 */
[----:B------:R-:W-:Y:S01]  /*49d0*/  LOP3.LUT R30, R30, 0x1, RZ, 0x3c, !PT ;  /* 0x000000011e1e7812 */ /* 0x000fe200078e3cff */
[----:B------:R-:W-:Y:S01]  /*49e0*/  UMOV UR15, 0x10000000 ;  /* 0x10000000000f7882 */ /* 0x000fe20000000000 */
[----:B------:R-:W-:Y:S01]  /*49f0*/  UMOV UR12, UR36 ;  /* 0x00000024000c7c82 */ /* 0x000fe20008000000 */
[----:B------:R-:W-:Y:S08]  /*4a00*/  @P3 R2UR UR36, R27 ;  /* 0x000000001b2432ca */ /* 0x000ff000000e0000 */
[----:B-1----:R-:W-:Y:S01]  /*4a10*/  @!P5 IADD3 R3, P0, PT, R32, 0x580, RZ ;  /* 0x000005802003d810 */ /* 0x002fe20007f1e0ff */
[----:B------:R-:W-:Y:S01]  /*4a20*/  @!P5 IMAD.SHL.U32 R179, R179, 0x40, RZ ;  /* 0x00000040b3b3d824 */ /* 0x000fe200078e00ff */
[----:B------:R-:W-:Y:S01]  /*4a30*/  VOTEU.ALL UP0, P5 ;  /* 0x0000000000ff7886 */ /* 0x000fe20002800000 */
[----:B------:R-:W-:Y:S01]  /*4a40*/  @!P5 IMAD.SHL.U32 R181, R181, 0x80, RZ ;  /* 0x00000080b5b5d824 */ /* 0x000fe200078e00ff */
[----:B------:R-:W-:Y:S01]  /*4a50*/  @!P5 R2UR UR8, R3 ;  /* 0x000000000308d2ca */ /* 0x000fe200000e0000 */
[----:B------:R-:W-:Y:S01]  /*4a60*/  @!P5 IMAD.X R0, RZ, RZ, R33, P0 ;  /* 0x000000ffff00d224 */ /* 0x000fe200000e0621 */
[----:B------:R-:W-:Y:S01]  /*4a70*/  @!P5 R2UR UR10, R179 ;  /* 0x00000000b30ad2ca */ /* 0x000fe200000e0000 */
[----:B------:R-:W-:Y:S01]  /*4a80*/  @!UP0 UIADD3 UR9, UPT, UPT, UR6, 0x110, URZ ;  /* 0x0000011006098890 */ /* 0x000fe2000fffe0ff */
[----:B------:R-:W-:Y:S01]  /*4a90*/  @!P5 R2UR UR11, R181 ;  /* 0x00000000b50bd2ca */ /* 0x000fe200000e0000 */
[----:B------:R-:W-:Y:S01]  /*4aa0*/  IMAD.IADD R179, R8, 0x1, R167 ;  /* 0x0000000108b37824 */ /* 0x000fe200078e02a7 */
[----:B------:R-:W-:Y:S01]  /*4ab0*/  @!P5 R2UR UR7, R0 ;  /* 0x000000000007d2ca */ /* 0x000fe200000e0000 */
[----:B------:R-:W-:Y:S01]  /*4ac0*/  IMAD.IADD R181, R13, 0x1, R178 ;  /* 0x000000010db57824 */ /* 0x000fe200078e02b2 */
[C---:B------:R-:W-:Y:S04]  /*4ad0*/  ISETP.NE.AND P0, PT, R29.reuse, 0x2, PT ;  /* 0x000000021d00780c */ /* 0x040fe80003f05270 */
[----:B------:R-:W-:Y:S01]  /*4ae0*/  SEL R3, RZ, 0x1, P0 ;  /* 0x00000001ff037807 */ /* 0x000fe20000000000 */
[----:B------:R-:W-:Y:S01]  /*4af0*/  IMAD.U32 R10, RZ, RZ, UR8 ;  /* 0x00000008ff0a7e24 */ /* 0x000fe2000f8e00ff */
[----:B------:R-:W-:Y:S01]  /*4b00*/  @!UP0 UIADD3 UR8, UPT, UPT, UR6, 0x200, URZ ;  /* 0x0000020006088890 */ /* 0x000fe2000fffe0ff */
[----:B------:R-:W-:Y:S01]  /*4b10*/  SEL R29, R29, RZ, P0 ;  /* 0x000000ff1d1d7207 */ /* 0x000fe20000000000 */
[----:B------:R-:W-:Y:S01]  /*4b20*/  VOTEU.ALL UP0, P5 ;  /* 0x0000000000ff7886 */ /* 0x000fe20002800000 */
[----:B------:R-:W-:Y:S02]  /*4b30*/  LOP3.LUT R28, R28, R3, RZ, 0x3c, !PT ;  /* 0x000000031c1c7212 */ /* 0x000fe400078e3cff */
[----:B------:R-:W-:Y:S01]  /*4b40*/  IMAD.U32 R11, RZ, RZ, UR7 ;  /* 0x00000007ff0b7e24 */ /* 0x000fe2000f8e00ff */
[----:B------:R-:W-:Y:S04]  /*4b50*/  @!P5 R2UR UR16, R10 ;  /* 0x000000000a10d2ca */ /* 0x000fe800000e0000 */
[----:B------:R-:W-:Y:S11]  /*4b60*/  @!P5 R2UR UR17, R11 ;  /* 0x000000000b11d2ca */ /* 0x000ff600000e0000 */
[----:B------:R-:W-:Y:S02]  /*4b70*/  @!UPT UIADD3 URZ, UPT, UPT, URZ, URZ, URZ ;  /* 0x000000fffffff290 */ /* 0x000fe4000fffe0ff */
[----:B------:R3:W-:Y:S01]  /*4b80*/  @!UP0 UTMALDG.3D [UR8], [UR16], desc[UR14] ;  /* 0x00000e08100085b4 */ /* 0x0007e20008011000 */
[----:B------:R3:W-:Y:S01]  /*4b90*/  @!P5 SYNCS.ARRIVE.TRANS64.RED.A0TR RZ, [UR6+0x110], R25 ;  /* 0x00011019ffffd9a7 */ /* 0x0007e20008300406 */
[----:B------:R-:W-:Y:S01]  /*4ba0*/  UPLOP3.LUT UP0, UPT, UPT, UPT, UPT, 0x80, 0x8 ;  /* 0x000000000008789c */ /* 0x000fe20003f0f070 */
[----:B------:R-:W-:Y:S01]  /*4bb0*/  SYNCS.ARRIVE.TRANS64.RED.A1T0 RZ, [UR37], RZ ;  /* 0x000000ffffff79a7 */ /* 0x000fe20008100425 */
[----:B------:R-:W-:Y:S09]  /*4bc0*/  @P3 BRA `(.L_x_89) ;  /* 0xfffffff400b43947 */ /* 0x000ff2000383ffff */
[----:B------:R-:W-:Y:S07]  /*4bd0*/  MOV R0, UR6 ;  /* 0x0000000600007c02 */ /* 0x000fee0008000f00 */
.L_x_90:
[----:B-1----:R-:W-:-:S04]  /*4be0*/  SHF.L.U32 R3, R30, 0x1f, RZ ;  /* 0x0000001f1e037819 */ /* 0x002fc800000006ff */
[----:B------:R1:W2:Y:S03]  /*4bf0*/  SYNCS.PHASECHK.TRANS64.TRYWAIT P0, [R0+URZ+0x118], R3 ;  /* 0x00011803000075a7 */ /* 0x0002a600080011ff */
[----:B--2---:R-:W-:Y:S05]  /*4c00*/  @!P0 NANOSLEEP.SYNCS 0x989680 ;  /* 0x009896800000895d */ /* 0x004fea0003900000 */
[----:B------:R-:W2:Y:S02]  /*4c10*/  @!P0 SYNCS.PHASECHK.TRANS64 P0, [R0+URZ+0x118], R3 ;  /* 0x00011803000085a7 */ /* 0x000ea400080010ff */
[----:B--23--:R-:W-:Y:S05]  /*4c20*/  @P0 EXIT ;  /* 0x000000000000094d */ /* 0x00cfea0003800000 */
[----:B------:R-:W-:Y:S05]  /*4c30*/  BRA `(.L_x_90) ;  /* 0xfffffffc00e87947 */ /* 0x000fea000383ffff */
.L_x_81:
[----:B------:R-:W-:-:S06]  /*4c40*/  UISETP.GE.AND UP0, UPT, UR8, 0x4, UPT ;  /* 0x000000040800788c */ /* 0x000fcc000bf06270 */
[----:B------:R-:W-:-:S13]  /*4c50*/  PLOP3.LUT P0, PT, PT, PT, UP0, 0x80, 0x8 ;  /* 0x000000000008781c */ /* 0x000fda0003f0f008 */
[----:B------:R-:W-:Y:S05]  /*4c60*/  @!P0 EXIT ;  /* 0x000000000000894d */ /* 0x000fea0003800000 */
[----:B------:R-:W-:Y:S01]  /*4c70*/  BAR.SYNC.DEFER_BLOCKING 0x6, 0xa0 ;  /* 0x0182800000007b1d */ /* 0x000fe20000010000 */
[C---:B------:R-:W-:Y:S02]  /*4c80*/  IMAD.SHL.U32 R5, R182.reuse, 0x40, RZ ;  /* 0x00000040b6057824 */ /* 0x040fe400078e00ff */
[----:B------:R-:W-:Y:S02]  /*4c90*/  HFMA2 R79, -RZ, RZ, 0, 0 ;  /* 0x00000000ff4f7431 */ /* 0x000fe400000001ff */
[C---:B------:R-:W-:Y:S01]  /*4ca0*/  IMAD.U32 R76, R182.reuse, 0x10000, RZ ;  /* 0x00010000b64c7824 */ /* 0x040fe200078e00ff */
[----:B------:R-:W-:Y:S01]  /*4cb0*/  CS2R R190, SRZ ;  /* 0x0000000000be7805 */ /* 0x000fe2000001ff00 */
[----:B------:R-:W-:Y:S01]  /*4cc0*/  IMAD.SHL.U32 R184, R182, 0x8, RZ ;  /* 0x00000008b6b87824 */ /* 0x000fe200078e00ff */
[----:B------:R-:W-:Y:S01]  /*4cd0*/  UMOV UR43, 0x400 ;  /* 0x00000400002b7882 */ /* 0x000fe20000000000 */
[----:B------:R-:W-:Y:S01]  /*4ce0*/  LOP3.LUT R7, R5, 0x180, RZ, 0xc0, !PT ;  /* 0x0000018005077812 */ /* 0x000fe200078ec0ff */
[----:B------:R-:W-:Y:S01]  /*4cf0*/  ULEA UR43, UR37, UR43, 0x18 ;  /* 0x0000002b252b7291 */ /* 0x000fe2000f8ec0ff */
[----:B------:R-:W1:Y:S01]  /*4d00*/  LDC R183, c[0x0][0x370] ;  /* 0x0000dc00ffb77b82 */ /* 0x000e620000000800 */
[----:B------:R-:W-:Y:S01]  /*4d10*/  LOP3.LUT R76, R76, 0x600000, RZ, 0xc0, !PT ;  /* 0x006000004c4c7812 */ /* 0x000fe200078ec0ff */
[----:B------:R-:W-:Y:S01]  /*4d20*/  IMAD.MOV.U32 R197, RZ, RZ, RZ ;  /* 0x000000ffffc57224 */ /* 0x000fe200078e00ff */
[----:B------:R-:W-:Y:S01]  /*4d30*/  LOP3.LUT R184, R7, 0x30, R184, 0xf8, !PT ;  /* 0x0000003007b87812 */ /* 0x000fe200078ef8b8 */
[----:B------:R-:W-:Y:S01]  /*4d40*/  UIADD3 UR4, UPT, UPT, UR43, 0x2200, URZ ;  /* 0x000022002b047890 */ /* 0x000fe2000fffe0ff */
[----:B------:R-:W-:Y:S01]  /*4d50*/  IMAD.MOV.U32 R189, RZ, RZ, RZ ;  /* 0x000000ffffbd7224 */ /* 0x000fe200078e00ff */
[----:B------:R-:W2:Y:S01]  /*4d60*/  LDCU.64 UR46, c[0x0][0x348] ;  /* 0x00006900ff2e77ac */ /* 0x000ea20008000a00 */
[----:B------:R-:W-:Y:S01]  /*4d70*/  LOP3.LUT R184, R184, 0x1e40, R5, 0xf8, !PT ;  /* 0x00001e40b8b87812 */ /* 0x000fe200078ef805 */
[----:B------:R-:W4:Y:S02]  /*4d80*/  LDC R74, c[0x0][0xb0c] ;  /* 0x0002c300ff4a7b82 */ /* 0x000f240000000800 */
[----:B------:R-:W-:Y:S01]  /*4d90*/  MOV R195, UR4 ;  /* 0x0000000400c37c02 */ /* 0x000fe20008000f00 */
[----:B------:R-:W1:Y:S01]  /*4da0*/  LDCU.64 UR38, c[0x0][0x888] ;  /* 0x00011100ff2677ac */ /* 0x000e620008000a00 */
[----:B------:R-:W-:Y:S01]  /*4db0*/  VIADD R0, R184, UR43 ;  /* 0x0000002bb8007c36 */ /* 0x000fe20008000000 */
[----:B------:R-:W3:Y:S03]  /*4dc0*/  LDS R3, [UR43+0x1e0] ;  /* 0x0001e02bff037984 */ /* 0x000ee60008000800 */
[----:B------:R-:W1:Y:S01]  /*4dd0*/  LDC R186, c[0x0][0xb20] ;  /* 0x0002c800ffba7b82 */ /* 0x000e620000000800 */
[----:B------:R-:W-:-:S07]  /*4de0*/  UIADD3 UR42, UPT, UPT, UR43, 0x200, URZ ;  /* 0x000002002b2a7890 */ /* 0x000fce000fffe0ff */
[----:B------:R-:W1:Y:S08]  /*4df0*/  LDC R73, c[0x0][0xb30] ;  /* 0x0002cc00ff497b82 */ /* 0x000e700000000800 */
[----:B------:R-:W1:Y:S08]  /*4e00*/  LDC.64 R176, c[0x0][0xb10] ;  /* 0x0002c400ffb07b82 */ /* 0x000e700000000a00 */
[----:B------:R-:W1:Y:S08]  /*4e10*/  LDC.64 R70, c[0x0][0xb18] ;  /* 0x0002c600ff467b82 */ /* 0x000e700000000a00 */
[----:B------:R-:W1:Y:S01]  /*4e20*/  LDC.64 R172, c[0x0][0x888] ;  /* 0x00022200ffac7b82 */ /* 0x000e620000000a00 */
[----:B---3--:R-:W-:-:S07]  /*4e30*/  IMAD.IADD R76, R3, 0x1, R76 ;  /* 0x00000001034c7824 */ /* 0x008fce00078e024c */
[----:B------:R-:W3:Y:S01]  /*4e40*/  LDC.64 R68, c[0x0][0xb28] ;  /* 0x0002ca00ff447b82 */ /* 0x000ee20000000a00 */
[----:B------:R-:W-:-:S05]  /*4e50*/  IMAD.SHL.U32 R3, R182, 0x10, RZ ;  /* 0x00000010b6037824 */ /* 0x000fca00078e00ff */
[C---:B------:R-:W-:Y:S02]  /*4e60*/  LOP3.LUT R5, R3.reuse, 0x20, RZ, 0xc0, !PT ;  /* 0x0000002003057812 */ /* 0x040fe400078ec0ff */
[----:B------:R-:W1:Y:S01]  /*4e70*/  LDC.64 R174, c[0x0][0x890] ;  /* 0x00022400ffae7b82 */ /* 0x000e620000000a00 */
[----:B------:R-:W-:Y:S02]  /*4e80*/  LOP3.LUT R3, R3, 0x40, RZ, 0xc0, !PT ;  /* 0x0000004003037812 */ /* 0x000fe400078ec0ff */
[--C-:B------:R-:W-:Y:S02]  /*4e90*/  IADD3 R194, PT, PT, -R5, 0x200, R0.reuse ;  /* 0x0000020005c27810 */ /* 0x100fe40007ffe100 */
[----:B------:R-:W-:-:S03]  /*4ea0*/  IADD3 R193, PT, PT, -R3, 0x200, R0 ;  /* 0x0000020003c17810 */ /* 0x000fc60007ffe100 */
[----:B------:R-:W1:Y:S01]  /*4eb0*/  LDC.64 R170, c[0x0][0x8b0] ;  /* 0x00022c00ffaa7b82 */ /* 0x000e620000000a00 */
[----:B------:R-:W-:-:S07]  /*4ec0*/  IMAD.IADD R192, R194, 0x1, -R3 ;  /* 0x00000001c2c07824 */ /* 0x000fce00078e0a03 */
[----:B------:R-:W1:Y:S08]  /*4ed0*/  LDC.64 R168, c[0x0][0x8a8] ;  /* 0x00022a00ffa87b82 */ /* 0x000e700000000a00 */
[----:B--2-4-:R-:W1:Y:S02]  /*4ee0*/  LDC R188, c[0x0][0x374] ;  /* 0x0000dd00ffbc7b82 */ /* 0x014e640000000800 */
.L_x_301:
[C---:B------:R-:W-:Y:S02]  /*4ef0*/  LEA R0, R197.reuse, UR43, 0x3 ;  /* 0x0000002bc5007c11 */ /* 0x040fe4000f8e18ff */
[----:B------:R-:W-:Y:S02]  /*4f00*/  SHF.L.U32 R3, R190, 0x1f, RZ ;  /* 0x0000001fbe037819 */ /* 0x000fe400000006ff */
[----:B-1----:R-:W-:Y:S02]  /*4f10*/  LEA R16, R197, UR43, 0x4 ;  /* 0x0000002bc5107c11 */ /* 0x002fe4000f8e20ff */
[----:B------:R-:W2:Y:S02]  /*4f20*/  SYNCS.PHASECHK.TRANS64.TRYWAIT P0, [R0+URZ+0x130], R3 ;  /* 0x00013003000075a7 */ /* 0x000ea400080011ff */
[----:B--2---:R-:W-:Y:S05]  /*4f30*/  @!P0 BRA `(.L_x_91) ;  /* 0x0000008c00e88947 */ /* 0x004fea0003800000 */
.L_x_359:
[----:B------:R-:W4:Y:S01]  /*4f40*/  LDC.64 R12, c[0x0][0xb10] ;  /* 0x0002c400ff0c7b82 */ /* 0x000f220000000a00 */
[----:B------:R-:W3:Y:S01]  /*4f50*/  LDS.128 R16, [R16+0x1c0] ;  /* 0x0001c00010107984 */ /* 0x000ee20000000c00 */
[----:B-1----:R-:W-:Y:S01]  /*4f60*/  ISETP.NE.AND P1, PT, R73, 0x1, PT ;  /* 0x000000014900780c */ /* 0x002fe20003f25270 */
[----:B--2---:R-:W-:Y:S01]  /*4f70*/  VIADD R0, R0, 0x140 ;  /* 0x0000014000007836 */ /* 0x004fe20000000000 */
[----:B------:R-:W-:Y:S04]  /*4f80*/  ISETP.GE.AND P0, PT, R72, 0x1, PT ;  /* 0x000000014800780c */ /* 0x000fe80003f06270 */
[----:B------:R-:W1:Y:S01]  /*4f90*/  LDC.64 R10, c[0x0][0xb18] ;  /* 0x0002c600ff0a7b82 */ /* 0x000e620000000a00 */
[----:B------:R-:W-:Y:S01]  /*4fa0*/  PRMT R0, RZ, 0x654, R0 ;  /* 0x00000654ff007816 */ /* 0x000fe20000000000 */
[----:B------:R-:W-:Y:S01]  /*4fb0*/  @!PT LDS RZ, [RZ] ;  /* 0x00000000fffff984 */ /* 0x000fe20000000800 */
[----:B------:R-:W-:Y:S01]  /*4fc0*/  @!PT LDS RZ, [RZ] ;  /* 0x00000000fffff984 */ /* 0x000fe20000000800 */
[----:B------:R-:W-:Y:S01]  /*4fd0*/  @!PT LDS RZ, [RZ] ;  /* 0x00000000fffff984 */ /* 0x000fe20000000800 */
[----:B------:R-:W-:Y:S01]  /*4fe0*/  @!PT LDS RZ, [RZ] ;  /* 0x00000000fffff984 */ /* 0x000fe20000000800 */
[----:B------:R2:W-:Y:S06]  /*4ff0*/  MEMBAR.ALL.CTA ;  /* 0x0000000000007992 */ /* 0x0005ec0000008000 */
[----:B--2---:R-:W2:Y:S01]  /*5000*/  FENCE.VIEW.ASYNC.S ;  /* 0x00000000000073c6 */ /* 0x004ea20000000000 */
[----:B------:R-:W1:Y:S08]  /*5010*/  @!P1 LDC R14, c[0x0][0xb20] ;  /* 0x0002c800ff0e9b82 */ /* 0x000e700000000800 */
[----:B------:R-:W1:Y:S01]  /*5020*/  @!P1 LDC R9, c[0x0][0xb0c] ;  /* 0x0002c300ff099b82 */ /* 0x000e620000000800 */
[----:B--2---:R2:W-:Y:S01]  /*5030*/  SYNCS.ARRIVE.TRANS64.RED.A1T0 RZ, [R0+URZ], RZ ;  /* 0x000000ff00ff79a7 */ /* 0x0045e200081004ff */
[----:B---3--:R-:W-:Y:S04]  /*5040*/  LOP3.LUT P4, RZ, R18, 0x1, RZ, 0xc0, !PT ;  /* 0x0000000112ff7812 */ /* 0x008fe8000788c0ff */
[----:B------:R-:W-:Y:S09]  /*5050*/  P2R R196, PR, RZ, 0x10 ;  /* 0x00000010ffc47803 */ /* 0x000ff20000000000 */
[----:B------:R-:W-:Y:S02]  /*5060*/  @P4 MOV R77, R16 ;  /* 0x00000010004d4202 */ /* 0x000fe40000000f00 */
[----:B------:R-:W-:Y:S01]  /*5070*/  @P4 LOP3.LUT R75, R17, 0xffff, RZ, 0xc0, !PT ;  /* 0x0000ffff114b4812 */ /* 0x000fe200078ec0ff */
[----:B--2-4-:R-:W-:Y:S06]  /*5080*/  @!P0 BRA `(.L_x_92) ;  /* 0x0000000000a48947 */ /* 0x014fec0003800000 */
[----:B------:R-:W-:Y:S01]  /*5090*/  IMAD.HI.U32 R21, R188, R71, RZ ;  /* 0x00000047bc157227 */ /* 0x000fe200078e00ff */
[----:B------:R-:W-:Y:S02]  /*50a0*/  ISETP.NE.AND P0, PT, R70, 0x1, PT ;  /* 0x000000014600780c */ /* 0x000fe40003f05270 */
[----:B------:R-:W-:Y:S01]  /*50b0*/  ISETP.NE.AND P2, PT, R72, 0x1, PT ;  /* 0x000000014800780c */ /* 0x000fe20003f45270 */
[----:B------:R-:W-:Y:S01]  /*50c0*/  IMAD.HI.U32 R20, R183, R176, RZ ;  /* 0x000000b0b7147227 */ /* 0x000fe200078e00ff */
[----:B------:R-:W-:Y:S02]  /*50d0*/  SHF.R.U32.HI R21, RZ, R186, R21 ;  /* 0x000000baff157219 */ /* 0x000fe40000011615 */
[----:B------:R-:W-:Y:S01]  /*50e0*/  ISETP.NE.AND P3, PT, R74, 0x1, PT ;  /* 0x000000014a00780c */ /* 0x000fe20003f65270 */
[----:B------:R-:W-:Y:S01]  /*50f0*/  IMAD.HI.U32 R24, R77, R176, RZ ;  /* 0x000000b04d187227 */ /* 0x000fe200078e00ff */
[----:B------:R-:W-:Y:S02]  /*5100*/  SHF.R.U32.HI R20, RZ, R177, R20 ;  /* 0x000000b1ff147219 */ /* 0x000fe40000011614 */
[----:B------:R-:W-:Y:S01]  /*5110*/  SEL R3, R188, R21, !P0 ;  /* 0x00000015bc037207 */ /* 0x000fe20004000000 */
[----:B------:R-:W-:Y:S01]  /*5120*/  IMAD.HI.U32 R21, R75, R71, RZ ;  /* 0x000000474b157227 */ /* 0x000fe200078e00ff */
[----:B------:R-:W-:Y:S02]  /*5130*/  SEL R7, R183, R20, !P3 ;  /* 0x00000014b7077207 */ /* 0x000fe40005800000 */
[----:B------:R-:W-:Y:S01]  /*5140*/  SHF.R.U32.HI R24, RZ, R177, R24 ;  /* 0x000000b1ff187219 */ /* 0x000fe20000011618 */
[-C--:B------:R-:W-:Y:S04]  /*5150*/  IMAD.HI.U32 R20, R3, R68.reuse, RZ ;  /* 0x0000004403147227 */ /* 0x080fe800078e00ff */
[----:B------:R-:W-:Y:S01]  /*5160*/  IMAD.HI.U32 R22, R7, R68, RZ ;  /* 0x0000004407167227 */ /* 0x000fe200078e00ff */
[-C--:B------:R-:W-:Y:S02]  /*5170*/  @P2 SHF.R.U32.HI R3, RZ, R69.reuse, R20 ;  /* 0x00000045ff032219 */ /* 0x080fe40000011614 */
[----:B------:R-:W-:Y:S02]  /*5180*/  SHF.R.U32.HI R20, RZ, R186, R21 ;  /* 0x000000baff147219 */ /* 0x000fe40000011615 */
[----:B------:R-:W-:Y:S01]  /*5190*/  @P2 SHF.R.U32.HI R7, RZ, R69, R22 ;  /* 0x00000045ff072219 */ /* 0x000fe20000011616 */
[C---:B------:R-:W-:Y:S01]  /*51a0*/  IMAD R2, R72.reuse, R3, RZ ;  /* 0x0000000348027224 */ /* 0x040fe200078e02ff */
[----:B------:R-:W-:Y:S02]  /*51b0*/  SEL R5, R75, R20, !P0 ;  /* 0x000000144b057207 */ /* 0x000fe40004000000 */
[----:B------:R-:W-:Y:S01]  /*51c0*/  SEL R3, R77, R24, !P3 ;  /* 0x000000184d037207 */ /* 0x000fe20005800000 */
[----:B------:R-:W-:Y:S01]  /*51d0*/  IMAD R4, R72, R7, RZ ;  /* 0x0000000748047224 */ /* 0x000fe200078e02ff */
[C---:B------:R-:W-:Y:S01]  /*51e0*/  ISETP.GE.AND P0, PT, R5.reuse, R2, PT ;  /* 0x000000020500720c */ /* 0x040fe20003f06270 */
[----:B------:R-:W-:Y:S03]  /*51f0*/  IMAD.HI.U32 R6, R5, R68, RZ ;  /* 0x0000004405067227 */ /* 0x000fe600078e00ff */
[----:B------:R-:W-:Y:S01]  /*5200*/  ISETP.GE.OR P0, PT, R3, R4, P0 ;  /* 0x000000040300720c */ /* 0x000fe20000706670 */
[----:B------:R-:W-:Y:S01]  /*5210*/  IMAD.MOV R4, RZ, RZ, -R3 ;  /* 0x000000ffff047224 */ /* 0x000fe200078e0a03 */
[-C--:B------:R-:W-:Y:S03]  /*5220*/  SHF.R.U32.HI R6, RZ, R69.reuse, R6 ;  /* 0x00000045ff067219 */ /* 0x080fe60000011606 */
[----:B------:R-:W-:Y:S01]  /*5230*/  IMAD R77, R74, R4, R77 ;  /* 0x000000044a4d7224 */ /* 0x000fe200078e024d */
[----:B------:R-:W-:Y:S05]  /*5240*/  SEL R15, R5, R6, !P2 ;  /* 0x00000006050f7207 */ /* 0x000fea0005000000 */
[----:B------:R-:W-:Y:S02]  /*5250*/  IMAD.MOV R6, RZ, RZ, -R15 ;  /* 0x000000ffff067224 */ /* 0x000fe400078e0a0f */
[C---:B------:R-:W-:Y:S04]  /*5260*/  @!P0 IMAD.HI.U32 R2, R3.reuse, R68, RZ ;  /* 0x0000004403028227 */ /* 0x040fe800078e00ff */
[----:B------:R-:W-:Y:S01]  /*5270*/  IMAD R6, R72, R6, R5 ;  /* 0x0000000648067224 */ /* 0x000fe200078e0205 */
[----:B------:R-:W-:Y:S04]  /*5280*/  @!P0 SHF.R.U32.HI R2, RZ, R69, R2 ;  /* 0x00000045ff028219 */ /* 0x000fe80000011602 */
[----:B------:R-:W-:Y:S02]  /*5290*/  @!P0 SEL R0, R3, R2, !P2 ;  /* 0x0000000203008207 */ /* 0x000fe40005000000 */
[----:B------:R-:W-:Y:S02]  /*52a0*/  IADD3 R2, PT, PT, -R5, RZ, RZ ;  /* 0x000000ff05027210 */ /* 0x000fe40007ffe1ff */
[----:B------:R-:W-:Y:S01]  /*52b0*/  @!P0 IADD3 R8, PT, PT, R15, -R0, RZ ;  /* 0x800000000f088210 */ /* 0x000fe20007ffe0ff */
[----:B------:R-:W-:Y:S02]  /*52c0*/  @!P0 IMAD R0, R7, R6, R0 ;  /* 0x0000000607008224 */ /* 0x000fe400078e0200 */
[----:B------:R-:W-:Y:S02]  /*52d0*/  IMAD R75, R70, R2, R75 ;  /* 0x00000002464b7224 */ /* 0x000fe400078e024b */
[----:B------:R-:W-:Y:S02]  /*52e0*/  @!P0 IMAD R5, R8, R72, R3 ;  /* 0x0000004808058224 */ /* 0x000fe400078e0203 */
[----:B------:R-:W-:Y:S04]  /*52f0*/  @!P0 IMAD.MOV.U32 R3, RZ, RZ, R0 ;  /* 0x000000ffff038224 */ /* 0x000fe800078e0000 */
[----:B------:R-:W-:Y:S02]  /*5300*/  IMAD R77, R3, R74, R77 ;  /* 0x0000004a034d7224 */ /* 0x000fe400078e024d */
[----:B------:R-:W-:Y:S07]  /*5310*/  IMAD R75, R5, R70, R75 ;  /* 0x00000046054b7224 */ /* 0x000fee00078e024b */
.L_x_92:
[----:B------:R-:W-:Y:S01]  /*5320*/  @!P1 IMAD.HI.U32 R0, R77, R12, RZ ;  /* 0x0000000c4d009227 */ /* 0x000fe200078e00ff */
[----:B-1----:R-:W-:Y:S01]  /*5330*/  @!P1 ISETP.NE.AND P0, PT, R10, 0x1, PT ;  /* 0x000000010a00980c */ /* 0x002fe20003f05270 */
[----:B------:R-:W-:Y:S01]  /*5340*/  ULOP3.LUT UP0, URZ, UR42, 0x1b0, URZ, 0xc0, !UPT ;  /* 0x000001b02aff7892 */ /* 0x000fe2000f80c0ff */
[----:B------:R-:W-:Y:S01]  /*5350*/  @!P1 ISETP.NE.AND P2, PT, R9, 0x1, PT ;  /* 0x000000010900980c */ /* 0x000fe20003f45270 */
[----:B------:R-:W-:Y:S01]  /*5360*/  @!P1 IMAD.HI.U32 R3, R75, R11, RZ ;  /* 0x0000000b4b039227 */ /* 0x000fe200078e00ff */
[----:B------:R-:W-:Y:S02]  /*5370*/  @!P1 SHF.R.U32.HI R0, RZ, R13, R0 ;  /* 0x0000000dff009219 */ /* 0x000fe40000011600 */
[----:B------:R-:W-:Y:S01]  /*5380*/  @P4 SHF.R.U32.HI R187, RZ, 0x10, R17 ;  /* 0x00000010ffbb4819 */ /* 0x000fe20000011611 */
[----:B------:R-:W-:Y:S01]  /*5390*/  VIADD R197, R197, 0x1 ;  /* 0x00000001c5c57836 */ /* 0x000fe20000000000 */
[----:B------:R-:W-:Y:S02]  /*53a0*/  @!P1 SHF.R.U32.HI R2, RZ, R14, R3 ;  /* 0x0000000eff029219 */ /* 0x000fe40000011603 */
[----:B------:R-:W-:Y:S02]  /*53b0*/  @!P1 SEL R3, R77, R0, !P2 ;  /* 0x000000004d039207 */ /* 0x000fe40005000000 */
[----:B------:R-:W-:Y:S05]  /*53c0*/  @!P1 SEL R2, R75, R2, !P0 ;  /* 0x000000024b029207 */ /* 0x000fea0004000000 */
[----:B------:R-:W-:Y:S02]  /*53d0*/  @!P1 IMAD.IADD R0, R2, 0x1, -R3 ;  /* 0x0000000102009824 */ /* 0x000fe400078e0a03 */
[----:B------:R-:W-:Y:S02]  /*53e0*/  @!P1 IMAD.IADD R2, R3, 0x1, -R2 ;  /* 0x0000000103029824 */ /* 0x000fe400078e0a02 */
[----:B------:R-:W-:Y:S02]  /*53f0*/  @!P1 IMAD R77, R0, R9, R77 ;  /* 0x00000009004d9224 */ /* 0x000fe400078e024d */
[----:B------:R-:W-:Y:S01]  /*5400*/  @!P1 IMAD R75, R2, R10, R75 ;  /* 0x0000000a024b9224 */ /* 0x000fe200078e024b */
[----:B------:R-:W-:Y:S06]  /*5410*/  BRA.U !UP0, `(.L_x_93) ;  /* 0x0000000108407547 */ /* 0x000fec000b800000 */
[----:B------:R-:W1:Y:S01]  /*5420*/  LDCU.64 UR8, c[0x4][0x80] ;  /* 0x01001000ff0877ac */ /* 0x000e620008000a00 */
[----:B------:R-:W-:Y:S01]  /*5430*/  MOV R3, 0x0 ;  /* 0x0000000000037802 */ /* 0x000fe20000000f00 */
[----:B------:R-:W-:Y:S02]  /*5440*/  HFMA2 R12, -RZ, RZ, 0, 5.9604644775390625e-08 ;  /* 0x00000001ff0c7431 */ /* 0x000fe400000001ff */
[----:B------:R-:W-:Y:S02]  /*5450*/  IMAD.MOV.U32 R8, RZ, RZ, 0x70 ;  /* 0x00000070ff087424 */ /* 0x000fe400078e00ff */
[----:B------:R-:W-:Y:S01]  /*5460*/  IMAD.MOV.U32 R13, RZ, RZ, RZ ;  /* 0x000000ffff0d7224 */ /* 0x000fe200078e00ff */
[----:B------:R-:W2:Y:S01]  /*5470*/  LDCU.64 UR6, c[0x4][0x88] ;  /* 0x01001100ff0677ac */ /* 0x000ea20008000a00 */
[----:B------:R-:W3:Y:S01]  /*5480*/  LDC.64 R2, c[0x4][R3] ;  /* 0x0100000003027b82 */ /* 0x000ee20000000a00 */
[----:B------:R-:W4:Y:S01]  /*5490*/  LDCU.64 UR4, c[0x4][0x8] ;  /* 0x01000100ff0477ac */ /* 0x000f220008000a00 */
[----:B-1----:R-:W-:Y:S01]  /*54a0*/  MOV R5, UR9 ;  /* 0x0000000900057c02 */ /* 0x002fe20008000f00 */
[----:B------:R-:W-:Y:S01]  /*54b0*/  IMAD.U32 R4, RZ, RZ, UR8 ;  /* 0x00000008ff047e24 */ /* 0x000fe2000f8e00ff */
[----:B--2---:R-:W-:Y:S01]  /*54c0*/  MOV R7, UR7 ;  /* 0x0000000700077c02 */ /* 0x004fe20008000f00 */
[----:B------:R-:W-:Y:S01]  /*54d0*/  IMAD.U32 R6, RZ, RZ, UR6 ;  /* 0x00000006ff067e24 */ /* 0x000fe2000f8e00ff */
[----:B----4-:R-:W-:Y:S01]  /*54e0*/  MOV R11, UR5 ;  /* 0x00000005000b7c02 */ /* 0x010fe20008000f00 */
[----:B------:R-:W-:Y:S02]  /*54f0*/  IMAD.U32 R10, RZ, RZ, UR4 ;  /* 0x00000004ff0a7e24 */ /* 0x000fe4000f8e00ff */
[----:B------:R-:W-:Y:S07]  /*5500*/  LEPC R20, `(.L_x_93) ;  /* 0x000000001014794e */ /* 0x000fee0000000000 */
[----:B---3-5:R-:W-:Y:S05]  /*5510*/  CALL.ABS.NOINC R2 ;  /* 0x0000000002007343 */ /* 0x028fea0003c00000 */
.L_x_93:
[----:B------:R-:W-:Y:S01]  /*5520*/  LOP3.LUT P0, RZ, R195, 0x1b0, RZ, 0xc0, !PT ;  /* 0x000001b0c3ff7812 */ /* 0x000fe2000780c0ff */
[----:B------:R-:W-:Y:S11]  /*5530*/  BSSY.RECONVERGENT B6, `(.L_x_94) ;  /* 0x0000013000067945 */ /* 0x000ff60003800200 */
[----:B------:R-:W-:Y:S01]  /*5540*/  @!UPT UIADD3 URZ, UPT, UPT, URZ, URZ, URZ ;  /* 0x000000fffffff290 */ /* 0x000fe2000fffe0ff */
[----:B------:R-:W-:Y:S05]  /*5550*/  @!P0 BRA `(.L_x_95) ;  /* 0x0000000000408947 */ /* 0x000fea0003800000 */
        /* <DEDUP_REMOVED lines=16> */
.L_x_95:
[----:B------:R-:W-:Y:S05]  /*5660*/  BSYNC.RECONVERGENT B6 ;  /* 0x0000000000067941 */ /* 0x000fea0003800200 */
.L_x_94:
[----:B------:R-:W-:Y:S02]  /*5670*/  ISETP.NE.U32.AND P3, PT, R174, RZ, PT ;  /* 0x000000ffae00720c */ /* 0x000fe40003f65070 */
[----:B------:R-:W-:Y:S02]  /*5680*/  ISETP.NE.U32.AND P2, PT, R170, RZ, PT ;  /* 0x000000ffaa00720c */ /* 0x000fe40003f45070 */
[----:B------:R-:W-:Y:S02]  /*5690*/  ISETP.NE.AND.EX P3, PT, R175, RZ, PT, P3 ;  /* 0x000000ffaf00720c */ /* 0x000fe40003f65330 */
[----:B------:R-:W-:Y:S02]  /*56a0*/  PLOP3.LUT P0, PT, PT, PT, PT, 0x8, 0x80 ;  /* 0x000000000080781c */ /* 0x000fe40003f0e170 */
[----:B------:R-:W-:Y:S09]  /*56b0*/  ISETP.NE.AND.EX P2, PT, R171, RZ, PT, P2 ;  /* 0x000000ffab00720c */ /* 0x000ff20003f45320 */
[----:B------:R-:W-:Y:S05]  /*56c0*/  @!P3 BRA `(.L_x_96) ;  /* 0x00000000002cb947 */ /* 0x000fea0003800000 */
[----:B------:R-:W-:Y:S01]  /*56d0*/  ISETP.NE.U32.AND P1, PT, R172, RZ, PT ;  /* 0x000000ffac00720c */ /* 0x000fe20003f25070 */
[----:B------:R-:W-:Y:S03]  /*56e0*/  IMAD.MOV.U32 R180, RZ, RZ, 0x1 ;  /* 0x00000001ffb47424 */ /* 0x000fe600078e00ff */
[----:B------:R-:W-:Y:S11]  /*56f0*/  ISETP.NE.AND.EX P1, PT, R173, RZ, PT, P1 ;  /* 0x000000ffad00720c */ /* 0x000ff60003f25310 */
[----:B------:R-:W-:Y:S02]  /*5700*/  @!UPT UIADD3 URZ, UPT, UPT, URZ, URZ, URZ ;  /* 0x000000fffffff290 */ /* 0x000fe4000fffe0ff */
[----:B------:R-:W1:Y:S01]  /*5710*/  @P1 LDC.64 R2, c[0x0][0x888] ;  /* 0x00022200ff021b82 */ /* 0x000e620000000a00 */
[----:B------:R-:W-:Y:S04]  /*5720*/  @P1 IMAD R0, R174, UR36, RZ ;  /* 0x00000024ae001c24 */ /* 0x000fe8000f8e02ff */
[----:B-1----:R-:W-:Y:S04]  /*5730*/  @P1 IMAD.WIDE R2, R0, 0x4, R2 ;  /* 0x0000000400021825 */ /* 0x002fe800078e0202 */
[----:B------:R-:W-:Y:S01]  /*5740*/  HFMA2 R0, -RZ, RZ, 0, 5.9604644775390625e-08 ;  /* 0x00000001ff007431 */ /* 0x000fe200000001ff */
[----:B-----5:R1:W5:Y:S04]  /*5750*/  @P1 LDG.E R125, desc[UR40][R2.64] ;  /* 0x00000028027d1981 */ /* 0x020368000c1e1900 */
[----:B------:R-:W-:Y:S01]  /*5760*/  @!P1 PRMT R180, R0, 0x7610, R180 ;  /* 0x0000761000b49816 */ /* 0x000fe200000000b4 */
[----:B-1----:R-:W2:Y:S06]  /*5770*/  @!P1 LDC R125, c[0x0][0x880] ;  /* 0x00022000ff7d9b82 */ /* 0x002eac0000000800 */
.L_x_96:
[----:B------:R-:W-:Y:S05]  /*5780*/  @!P2 BRA `(.L_x_97) ;  /* 0x000000000020a947 */ /* 0x000fea0003800000 */
[----:B------:R-:W-:Y:S04]  /*5790*/  ISETP.NE.U32.AND P1, PT, R168, RZ, PT ;  /* 0x000000ffa800720c */ /* 0x000fe80003f25070 */
[----:B------:R-:W-:Y:S11]  /*57a0*/  ISETP.NE.AND.EX P1, PT, R169, RZ, PT, P1 ;  /* 0x000000ffa900720c */ /* 0x000ff60003f25310 */
[----:B------:R-:W-:Y:S02]  /*57b0*/  @!UPT UIADD3 URZ, UPT, UPT, URZ, URZ, URZ ;  /* 0x000000fffffff290 */ /* 0x000fe4000fffe0ff */
[----:B------:R-:W1:Y:S01]  /*57c0*/  @P1 LDC.64 R2, c[0x0][0x8a8] ;  /* 0x00022a00ff021b82 */ /* 0x000e620000000a00 */
[----:B------:R-:W-:Y:S04]  /*57d0*/  @P1 IMAD R0, R170, UR36, RZ ;  /* 0x00000024aa001c24 */ /* 0x000fe8000f8e02ff */
[----:B-1----:R-:W-:Y:S05]  /*57e0*/  @P1 IMAD.WIDE R2, R0, 0x4, R2 ;  /* 0x0000000400021825 */ /* 0x002fea00078e0202 */
[----:B-----5:R1:W5:Y:S02]  /*57f0*/  @P1 LDG.E R78, desc[UR40][R2.64] ;  /* 0x00000028024e1981 */ /* 0x020364000c1e1900 */
[----:B-1----:R-:W3:Y:S02]  /*5800*/  @!P1 LDC R78, c[0x0][0x8a0] ;  /* 0x00022800ff4e9b82 */ /* 0x002ee40000000800 */
.L_x_97:
[----:B------:R-:W-:Y:S09]  /*5810*/  UISETP.NE.AND UP0, UPT, UR44, URZ, UPT ;  /* 0x000000ff2c00728c */ /* 0x000ff2000bf05270 */
[----:B------:R-:W-:Y:S05]  /*5820*/  BRA.U !UP0, `(.L_x_98) ;  /* 0x0000000108407547 */ /* 0x000fea000b800000 */
[----:B------:R-:W-:Y:S02]  /*5830*/  ISETP.NE.U32.AND P4, PT, R174, RZ, PT ;  /* 0x000000ffae00720c */ /* 0x000fe40003f85070 */
[----:B------:R-:W-:Y:S02]  /*5840*/  PLOP3.LUT P0, PT, PT, PT, PT, 0x80, 0x8 ;  /* 0x000000000008781c */ /* 0x000fe40003f0f070 */
[----:B------:R-:W-:Y:S11]  /*5850*/  ISETP.NE.AND.EX P4, PT, R175, RZ, PT, P4 ;  /* 0x000000ffaf00720c */ /* 0x000ff60003f85340 */
[----:B------:R-:W-:Y:S02]  /*5860*/  @!UPT UIADD3 URZ, UPT, UPT, URZ, URZ, URZ ;  /* 0x000000fffffff290 */ /* 0x000fe4000fffe0ff */
[----:B------:R-:W-:Y:S01]  /*5870*/  @P4 LOP3.LUT P1, RZ, R180, 0xff, RZ, 0xc0, !PT ;  /* 0x000000ffb4ff4812 */ /* 0x000fe2000782c0ff */
[----:B------:R-:W1:Y:S03]  /*5880*/  @P4 LDC.64 R2, c[0x0][0x888] ;  /* 0x00022200ff024b82 */ /* 0x000e660000000a00 */
[----:B------:R-:W-:Y:S02]  /*5890*/  @P4 PLOP3.LUT P0, PT, P1, PT, PT, 0x80, 0x8 ;  /* 0x000000000008481c */ /* 0x000fe40000f0f070 */
[----:B--2--5:R-:W-:Y:S04]  /*58a0*/  @P4 FSETP.NEU.AND P1, PT, R125, RZ, PT ;  /* 0x000000ff7d00420b */ /* 0x024fe80003f2d000 */
[----:B------:R-:W-:Y:S02]  /*58b0*/  @P4 SEL R0, RZ, 0xffffffff, P1 ;  /* 0xffffffffff004807 */ /* 0x000fe40000800000 */
[----:B-1----:R-:W-:Y:S04]  /*58c0*/  @P4 ISETP.NE.U32.AND P2, PT, R2, RZ, PT ;  /* 0x000000ff0200420c */ /* 0x002fe80003f45070 */
[----:B------:R-:W-:Y:S04]  /*58d0*/  @P4 ISETP.NE.AND.EX P2, PT, R3, RZ, PT, P2 ;  /* 0x000000ff0300420c */ /* 0x000fe80003f45320 */
[----:B------:R-:W-:Y:S02]  /*58e0*/  @!P0 SEL R0, RZ, 0xffffffff, P2 ;  /* 0xffffffffff008807 */ /* 0x000fe40001000000 */
[----:B------:R-:W-:Y:S02]  /*58f0*/  @!P4 FSETP.EQ.AND P0, PT, R125, RZ, PT ;  /* 0x000000ff7d00c20b */ /* 0x000fe40003f02000 */
[----:B------:R-:W-:Y:S04]  /*5900*/  @P4 LOP3.LUT R0, R0, 0x1, RZ, 0xc0, !PT ;  /* 0x0000000100004812 */ /* 0x000fe800078ec0ff */
[----:B------:R-:W-:Y:S11]  /*5910*/  @P4 ISETP.EQ.U32.AND P0, PT, R0, 0x1, PT ;  /* 0x000000010000480c */ /* 0x000ff60003f02070 */
[----:B------:R-:W-:Y:S02]  /*5920*/  @!UPT UIADD3 URZ, UPT, UPT, URZ, URZ, URZ ;  /* 0x000000fffffff290 */ /* 0x000fe4000fffe0ff */
.L_x_98:
[----:B------:R-:W-:Y:S01]  /*5930*/  @!P0 SHF.L.U32 R0, R189, 0x1f, RZ ;  /* 0x0000001fbd008819 */ /* 0x000fe200000006ff */
[----:B------:R-:W-:Y:S01]  /*5940*/  BSSY B1, `(.L_x_99) ;  /* 0x0000038000017945 */ /* 0x000fe20003800000 */
[C---:B------:R-:W-:Y:S01]  /*5950*/  LEA R198, R79.reuse, UR43, 0x3 ;  /* 0x0000002b4fc67c11 */ /* 0x040fe2000f8e18ff */
[----:B------:R-:W-:Y:S01]  /*5960*/  IMAD R80, R79, 0x40, R76 ;  /* 0x000000404f507824 */ /* 0x000fe200078e024c */
[----:B------:R-:W1:Y:S01]  /*5970*/  @!P0 SYNCS.PHASECHK.TRANS64.TRYWAIT P1, [UR43+0x110], R0 ;  /* 0x00011000ff0085a7 */ /* 0x000e62000802112b */
[----:B------:R-:W-:Y:S02]  /*5980*/  SHF.L.U32 R5, R191, 0x1f, RZ ;  /* 0x0000001fbf057819 */ /* 0x000fe400000006ff */
[----:B------:R-:W-:Y:S02]  /*5990*/  CS2R R146, SRZ ;  /* 0x0000000000927805 */ /* 0x000fe4000001ff00 */
[----:B------:R-:W-:Y:S02]  /*59a0*/  PLOP3.LUT P5, PT, PT, PT, PT, 0x8, 0x80 ;  /* 0x000000000080781c */ /* 0x000fe40003fae170 */
[----:B------:R-:W-:Y:S02]  /*59b0*/  CS2R R144, SRZ ;  /* 0x0000000000907805 */ /* 0x000fe4000001ff00 */
[----:B------:R-:W-:Y:S02]  /*59c0*/  CS2R R138, SRZ ;  /* 0x00000000008a7805 */ /* 0x000fe4000001ff00 */
[----:B------:R-:W-:Y:S02]  /*59d0*/  CS2R R136, SRZ ;  /* 0x0000000000887805 */ /* 0x000fe4000001ff00 */
[----:B------:R-:W-:Y:S02]  /*59e0*/  CS2R R142, SRZ ;  /* 0x00000000008e7805 */ /* 0x000fe4000001ff00 */
[----:B------:R-:W-:Y:S02]  /*59f0*/  CS2R R140, SRZ ;  /* 0x00000000008c7805 */ /* 0x000fe4000001ff00 */
[----:B------:R-:W-:Y:S02]  /*5a00*/  CS2R R134, SRZ ;  /* 0x0000000000867805 */ /* 0x000fe4000001ff00 */
[----:B------:R-:W-:Y:S01]  /*5a10*/  CS2R R132, SRZ ;  /* 0x0000000000847805 */ /* 0x000fe2000001ff00 */
[----:B------:R4:W2:Y:S01]  /*5a20*/  SYNCS.PHASECHK.TRANS64.TRYWAIT P4, [R198+URZ+0x150], R5 ;  /* 0x00015005c60075a7 */ /* 0x0008a200080811ff */
[----:B-1----:R-:W-:Y:S01]  /*5a30*/  @!P0 PLOP3.LUT P5, PT, P1, PT, PT, 0x8, 0x80 ;  /* 0x000000000080881c */ /* 0x002fe20000fae170 */
[----:B------:R-:W-:Y:S01]  /*5a40*/  @!UPT UIADD3 URZ, UPT, UPT, URZ, URZ, URZ ;  /* 0x000000fffffff290 */ /* 0x000fe2000fffe0ff */
[----:B----4-:R-:W-:Y:S11]  /*5a50*/  @P0 BRA `(.L_x_100) ;  /* 0x0000000000980947 */ /* 0x010ff60003800000 */
[----:B------:R-:W-:Y:S01]  /*5a60*/  ISETP.NE.U32.AND P0, PT, RZ, UR38, PT ;  /* 0x00000026ff007c0c */ /* 0x000fe2000bf05070 */
[----:B------:R-:W-:Y:S01]  /*5a70*/  BSSY B0, `(.L_x_101) ;  /* 0x0000016000007945 */ /* 0x000fe20003800000 */
[----:B--2--5:R-:W-:Y:S02]  /*5a80*/  FSETP.NEU.AND P2, PT, R125, RZ, PT ;  /* 0x000000ff7d00720b */ /* 0x024fe40003f4d000 */
[----:B------:R-:W-:Y:S02]  /*5a90*/  CS2R R134, SRZ ;  /* 0x0000000000867805 */ /* 0x000fe4000001ff00 */
[----:B------:R-:W-:Y:S02]  /*5aa0*/  ISETP.NE.AND.EX P0, PT, RZ, UR39, PT, P0 ;  /* 0x00000027ff007c0c */ /* 0x000fe4000bf05300 */
[----:B------:R-:W-:Y:S02]  /*5ab0*/  CS2R R132, SRZ ;  /* 0x0000000000847805 */ /* 0x000fe4000001ff00 */
[----:B------:R-:W-:Y:S02]  /*5ac0*/  LOP3.LUT P1, RZ, R180, 0xff, RZ, 0xc0, !PT ;  /* 0x000000ffb4ff7812 */ /* 0x000fe4000782c0ff */
[----:B------:R-:W-:Y:S02]  /*5ad0*/  CS2R R142, SRZ ;  /* 0x00000000008e7805 */ /* 0x000fe4000001ff00 */
[----:B------:R-:W-:Y:S02]  /*5ae0*/  SEL R0, RZ, 0xffffffff, P2 ;  /* 0xffffffffff007807 */ /* 0x000fe40001000000 */
[----:B------:R-:W-:Y:S02]  /*5af0*/  CS2R R140, SRZ ;  /* 0x00000000008c7805 */ /* 0x000fe4000001ff00 */
[----:B------:R-:W-:Y:S02]  /*5b00*/  SEL R3, RZ, 0xffffffff, P0 ;  /* 0xffffffffff037807 */ /* 0x000fe40000000000 */
[----:B------:R-:W-:Y:S02]  /*5b10*/  CS2R R138, SRZ ;  /* 0x00000000008a7805 */ /* 0x000fe4000001ff00 */
[----:B------:R-:W-:Y:S02]  /*5b20*/  CS2R R136, SRZ ;  /* 0x0000000000887805 */ /* 0x000fe4000001ff00 */
[----:B------:R-:W-:Y:S02]  /*5b30*/  CS2R R146, SRZ ;  /* 0x0000000000927805 */ /* 0x000fe4000001ff00 */
[----:B------:R-:W-:Y:S02]  /*5b40*/  @P3 SEL R0, R3, R0, !P1 ;  /* 0x0000000003003207 */ /* 0x000fe40004800000 */
[----:B------:R-:W-:Y:S02]  /*5b50*/  CS2R R144, SRZ ;  /* 0x0000000000907805 */ /* 0x000fe4000001ff00 */
[----:B------:R-:W-:Y:S04]  /*5b60*/  LOP3.LUT R0, R0, 0x1, RZ, 0xc0, !PT ;  /* 0x0000000100007812 */ /* 0x000fe800078ec0ff */
[----:B------:R-:W-:Y:S01]  /*5b70*/  ISETP.NE.U32.AND P0, PT, R0, 0x1, PT ;  /* 0x000000010000780c */ /* 0x000fe20003f05070 */
[----:B------:R-:W-:Y:S01]  /*5b80*/  @!UPT UIADD3 URZ, UPT, UPT, URZ, URZ, URZ ;  /* 0x000000fffffff290 */ /* 0x000fe2000fffe0ff */
[----:B------:R-:W-:Y:S11]  /*5b90*/  @!P5 BRA `(.L_x_102) ;  /* 0x00000000000cd947 */ /* 0x000ff60003800000 */
[----:B------:R-:W-:Y:S04]  /*5ba0*/  SHF.L.U32 R3, R189, 0x1f, RZ ;  /* 0x0000001fbd037819 */ /* 0x000fe800000006ff */
[----:B------:R-:W1:Y:S02]  /*5bb0*/  SYNCS.PHASECHK.TRANS64.TRYWAIT P1, [UR43+0x110], R3 ;  /* 0x00011003ff0075a7 */ /* 0x000e64000802112b */
[----:B-1----:R-:W-:Y:S05]  /*5bc0*/  @!P1 BRA `(.L_x_103) ;  /* 0x0000008000d89947 */ /* 0x002fea0003800000 */
.L_x_102:
[----:B------:R-:W-:Y:S05]  /*5bd0*/  BSYNC B0 ;  /* 0x0000000000007941 */ /* 0x000fea0003800000 */
.L_x_101:
[----:B------:R4:W2:Y:S01]  /*5be0*/  @P0 LDS.128 R132, [R184+UR43+0x200] ;  /* 0x0002002bb8840984 */ /* 0x0008a20008000c00 */
[----:B------:R-:W-:Y:S01]  /*5bf0*/  UIADD3 UR4, UPT, UPT, UR43, 0x118, URZ ;  /* 0x000001182b047890 */ /* 0x000fe2000fffe0ff */
[----:B------:R-:W-:Y:S02]  /*5c00*/  LOP3.LUT R189, R189, 0x1, RZ, 0x3c, !PT ;  /* 0x00000001bdbd7812 */ /* 0x000fe400078e3cff */
[----:B------:R4:W1:Y:S01]  /*5c10*/  @P0 LDS.128 R140, [R194+0x10] ;  /* 0x00001000c28c0984 */ /* 0x0008620000000c00 */
[----:B------:R-:W-:Y:S03]  /*5c20*/  UPRMT UR4, UR37, 0x654, UR4 ;  /* 0x0000065425047896 */ /* 0x000fe60008000004 */
[----:B------:R4:W1:Y:S04]  /*5c30*/  @P0 LDS.128 R136, [R193+0x20] ;  /* 0x00002000c1880984 */ /* 0x0008680000000c00 */
[----:B------:R4:W1:Y:S01]  /*5c40*/  @P0 LDS.128 R144, [R192+0x30] ;  /* 0x00003000c0900984 */ /* 0x0008620000000c00 */
[----:B------:R-:W-:Y:S01]  /*5c50*/  @!PT LDS RZ, [RZ] ;  /* 0x00000000fffff984 */ /* 0x000fe20000000800 */
[----:B------:R-:W-:Y:S01]  /*5c60*/  @!PT LDS RZ, [RZ] ;  /* 0x00000000fffff984 */ /* 0x000fe20000000800 */
[----:B------:R-:W-:Y:S01]  /*5c70*/  @!PT LDS RZ, [RZ] ;  /* 0x00000000fffff984 */ /* 0x000fe20000000800 */
[----:B------:R-:W-:Y:S01]  /*5c80*/  @!PT LDS RZ, [RZ] ;  /* 0x00000000fffff984 */ /* 0x000fe20000000800 */
[----:B------:R5:W-:Y:S06]  /*5c90*/  MEMBAR.ALL.CTA ;  /* 0x0000000000007992 */ /* 0x000bec0000008000 */
[----:B-----5:R-:W5:Y:S02]  /*5ca0*/  FENCE.VIEW.ASYNC.S ;  /* 0x00000000000073c6 */ /* 0x020f640000000000 */
[----:B-----5:R-:W-:Y:S01]  /*5cb0*/  SYNCS.ARRIVE.TRANS64.RED.A1T0 RZ, [UR4], RZ ;  /* 0x000000ffffff79a7 */ /* 0x020fe20008100404 */
.L_x_100:
[----:B------:R-:W-:Y:S05]  /*5cc0*/  BSYNC B1 ;  /* 0x0000000000017941 */ /* 0x000fea0003800000 */
.L_x_99:
[----:B-1----:R-:W-:Y:S04]  /*5cd0*/  SHF.R.U32.HI R0, RZ, 0x15, R80 ;  /* 0x00000015ff007819 */ /* 0x002fe80000011650 */
[----:B------:R-:W-:Y:S01]  /*5ce0*/  LOP3.LUT P0, RZ, R0, 0x3, R185, 0x48, !PT ;  /* 0x0000000300ff7812 */ /* 0x000fe200078048b9 */
[----:B------:R-:W-:Y:S01]  /*5cf0*/  @!UPT UIADD3 URZ, UPT, UPT, URZ, URZ, URZ ;  /* 0x000000fffffff290 */ /* 0x000fe2000fffe0ff */
[----:B--2---:R-:W-:Y:S11]  /*5d00*/  @P4 BRA `(.L_x_104) ;  /* 0x0000000000084947 */ /* 0x004ff60003800000 */
[----:B------:R-:W1:Y:S02]  /*5d10*/  SYNCS.PHASECHK.TRANS64.TRYWAIT P1, [R198+URZ+0x150], R5 ;  /* 0x00015005c60075a7 */ /* 0x000e6400080211ff */
[----:B-1----:R-:W-:Y:S05]  /*5d20*/  @!P1 BRA `(.L_x_105) ;  /* 0x0000008000989947 */ /* 0x002fea0003800000 */
.L_x_104:
        /* <DEDUP_REMOVED lines=17> */
.L_x_106:
[----:B------:R-:W-:Y:S05]  /*5e40*/  WARPSYNC.ALL ;  /* 0x0000000000007948 */ /* 0x000fea0003800000 */
[----:B------:R-:W-:Y:S01]  /*5e50*/  R2UR UR4, R80 ;  /* 0x00000000500472ca */ /* 0x000fe200000e0000 */
[----:B------:R-:W-:Y:S01]  /*5e60*/  HFMA2 R80, -RZ, RZ, 3.7421875, 0 ;  /* 0x437c0000ff507431 */ /* 0x000fe200000001ff */
[-C--:B------:R-:W-:Y:S01]  /*5e70*/  F2FP.F16.E4M3.UNPACK_B R129, R132.reuse ;  /* 0x00000084ff81723e */ /* 0x080fe200020006ff */
[----:B------:R-:W-:Y:S01]  /*5e80*/  BSSY.RECONVERGENT B1, `(.L_x_107) ;  /* 0x00002f5000017945 */ /* 0x000fe20003800200 */
[----:B------:R-:W-:Y:S02]  /*5e90*/  F2FP.F16.E4M3.UNPACK_B R166, R132.H1 ;  /* 0x00000084ffa6723e */ /* 0x000fe400030006ff */
[-C--:B------:R-:W-:Y:S01]  /*5ea0*/  F2FP.F16.E4M3.UNPACK_B R165, R133.reuse ;  /* 0x00000085ffa5723e */ /* 0x080fe200020006ff */
[--C-:B------:R-:W-:Y:S01]  /*5eb0*/  HADD2.F32 R127, -RZ, R129.reuse.H0_H0 ;  /* 0x20000081ff7f7230 */ /* 0x100fe20000004100 */
[----:B------:R-:W-:Y:S01]  /*5ec0*/  F2FP.F16.E4M3.UNPACK_B R164, R133.H1 ;  /* 0x00000085ffa4723e */ /* 0x000fe200030006ff */
[----:B------:R-:W-:Y:S01]  /*5ed0*/  HADD2.F32 R132, -RZ, R129.H1_H1 ;  /* 0x30000081ff847230 */ /* 0x000fe20000004100 */
[-C--:B------:R-:W-:Y:S01]  /*5ee0*/  F2FP.F16.E4M3.UNPACK_B R163, R134.reuse ;  /* 0x00000086ffa3723e */ /* 0x080fe200020006ff */
[--C-:B------:R-:W-:Y:S01]  /*5ef0*/  HADD2.F32 R129, -RZ, R166.reuse.H0_H0 ;  /* 0x200000a6ff817230 */ /* 0x100fe20000004100 */
[----:B------:R-:W-:Y:S01]  /*5f00*/  F2FP.F16.E4M3.UNPACK_B R162, R134.H1 ;  /* 0x00000086ffa2723e */ /* 0x000fe200030006ff */
[----:B-1----:R-:W3:Y:S01]  /*5f10*/  LDTM.x64 R4, tmem[UR4] ;  /* 0x00000004000479ee */ /* 0x002ee20008340000 */
[----:B------:R-:W-:Y:S01]  /*5f20*/  HADD2.F32 R0, -RZ, R166.H1_H1 ;  /* 0x300000a6ff007230 */ /* 0x000fe20000004100 */
[-C--:B------:R-:W-:Y:S01]  /*5f30*/  F2FP.F16.E4M3.UNPACK_B R161, R135.reuse ;  /* 0x00000087ffa1723e */ /* 0x080fe200020006ff */
[--C-:B------:R-:W-:Y:S01]  /*5f40*/  HADD2.F32 R3, -RZ, R165.reuse.H0_H0 ;  /* 0x200000a5ff037230 */ /* 0x100fe20000004100 */
[----:B------:R-:W-:Y:S01]  /*5f50*/  F2FP.F16.E4M3.UNPACK_B R160, R135.H1 ;  /* 0x00000087ffa0723e */ /* 0x000fe200030006ff */
        /* <DEDUP_REMOVED lines=17> */
[----:B------:R-:W-:Y:S01]  /*6070*/  F2FP.F16.E4M3.UNPACK_B R151, R136 ;  /* 0x00000088ff97723e */ /* 0x000fe200020006ff */
[--C-:B------:R-:W-:Y:S02]  /*6080*/  HADD2.F32 R89, -RZ, R160.reuse.H0_H0 ;  /* 0x200000a0ff597230 */ /* 0x100fe40000004100 */
[C---:B---3-5:R-:W-:Y:S01]  /*6090*/  FMUL R4, R78.reuse, R4 ;  /* 0x000000044e047220 */ /* 0x068fe20000400000 */
[C---:B------:R-:W-:Y:S01]  /*60a0*/  FMUL R5, R78.reuse, R5 ;  /* 0x000000054e057220 */ /* 0x040fe20000400000 */
[C---:B------:R-:W-:Y:S01]  /*60b0*/  FMUL R6, R78.reuse, R6 ;  /* 0x000000064e067220 */ /* 0x040fe20000400000 */
[C---:B------:R-:W-:Y:S01]  /*60c0*/  FMUL R7, R78.reuse, R7 ;  /* 0x000000074e077220 */ /* 0x040fe20000400000 */
[C---:B------:R-:W-:Y:S01]  /*60d0*/  FMUL R8, R78.reuse, R8 ;  /* 0x000000084e087220 */ /* 0x040fe20000400000 */
[C---:B------:R-:W-:Y:S01]  /*60e0*/  FFMA R4, R125.reuse, R127, R4 ;  /* 0x0000007f7d047223 */ /* 0x040fe20000000004 */
        /* <DEDUP_REMOVED lines=18> */
[----:B------:R-:W-:Y:S02]  /*6210*/  HADD2.F32 R90, -RZ, R160.H1_H1 ;  /* 0x300000a0ff5a7230 */ /* 0x000fe40000004100 */
[C---:B------:R-:W-:Y:S01]  /*6220*/  FMUL R18, R78.reuse, R18 ;  /* 0x000000124e127220 */ /* 0x040fe20000400000 */
[C---:B------:R-:W-:Y:S01]  /*6230*/  FFMA R14, R125.reuse, R85, R14 ;  /* 0x000000557d0e7223 */ /* 0x040fe2000000000e */
[--C-:B------:R-:W-:Y:S02]  /*6240*/  HADD2.F32 R91, -RZ, R159.reuse.H0_H0 ;  /* 0x2000009fff5b7230 */ /* 0x100fe40000004100 */
        /* <DEDUP_REMOVED lines=38> */
[----:B------:R-:W-:Y:S01]  /*64b0*/  F2FP.F16.E4M3.UNPACK_B R150, R136.H1 ;  /* 0x00000088ff96723e */ /* 0x000fe200030006ff */
[----:B------:R-:W-:Y:S02]  /*64c0*/  HADD2.F32 R104, -RZ, R153.H1_H1 ;  /* 0x30000099ff687230 */ /* 0x000fe40000004100 */
[C---:B------:R-:W-:Y:S01]  /*64d0*/  FMUL R32, R78.reuse, R32 ;  /* 0x000000204e207220 */ /* 0x040fe20000400000 */
[C---:B------:R-:W-:Y:S01]  /*64e0*/  FFMA R28, R125.reuse, R99, R28 ;  /* 0x000000637d1c7223 */ /* 0x040fe2000000001c */
[--C-:B------:R-:W-:Y:S02]  /*64f0*/  HADD2.F32 R105, -RZ, R152.reuse.H0_H0 ;  /* 0x20000098ff697230 */ /* 0x100fe40000004100 */
[C---:B------:R-:W-:Y:S01]  /*6500*/  FMUL R33, R78.reuse, R33 ;  /* 0x000000214e217220 */ /* 0x040fe20000400000 */
[C---:B------:R-:W-:Y:S01]  /*6510*/  FFMA R29, R125.reuse, R100, R29 ;  /* 0x000000647d1d7223 */ /* 0x040fe2000000001d */
[----:B------:R-:W-:Y:S01]  /*6520*/  F2FP.F16.E4M3.UNPACK_B R149, R137 ;  /* 0x00000089ff95723e */ /* 0x000fe200020006ff */
        /* <DEDUP_REMOVED lines=112> */
[----:B------:R-:W-:Y:S01]  /*6c30*/  FMUL R67, R78, R67 ;  /* 0x000000434e437220 */ /* 0x000fe20000400000 */
[C---:B------:R-:W-:Y:S01]  /*6c40*/  FFMA R63, R125.reuse, R136, R63 ;  /* 0x000000887d3f7223 */ /* 0x040fe2000000003f */
[----:B------:R-:W-:Y:S01]  /*6c50*/  MOV R124, 0x3bbb989d ;  /* 0x3bbb989d007c7802 */ /* 0x000fe20000000f00 */
[C---:B------:R-:W-:Y:S01]  /*6c60*/  FFMA R64, R125.reuse, R141, R64 ;  /* 0x0000008d7d407223 */ /* 0x040fe20000000040 */
[C---:B------:R-:W-:Y:S01]  /*6c70*/  FFMA R65, R125.reuse, R138, R65 ;  /* 0x0000008a7d417223 */ /* 0x040fe20000000041 */
[C---:B------:R-:W-:Y:S01]  /*6c80*/  FFMA R66, R125.reuse, R143, R66 ;  /* 0x0000008f7d427223 */ /* 0x040fe20000000042 */
[----:B------:R-:W-:Y:S01]  /*6c90*/  FFMA R67, R125, R140, R67 ;  /* 0x0000008c7d437223 */ /* 0x000fe20000000043 */
[----:B------:R-:W-:Y:S01]  /*6ca0*/  FFMA.SAT R81, R4, -R124, 0.5 ;  /* 0x3f00000004517423 */ /* 0x000fe2000000287c */
[----:B------:R-:W-:Y:S01]  /*6cb0*/  NOP ;  /* 0x0000000000007918 */ /* 0x000fe20000000000 */
[----:B------:R-:W-:Y:S02]  /*6cc0*/  R2UR UR5, R198 ;  /* 0x00000000c60572ca */ /* 0x000fe400000e0000 */
[----:B------:R-:W-:Y:S01]  /*6cd0*/  FFMA.RM R81, R81, R80, 12582913 ;  /* 0x4b40000151517423 */ /* 0x000fe20000004050 */
[----:B------:R-:W-:Y:S03]  /*6ce0*/  IADD3 R79, PT, PT, R79, 0x1, RZ ;  /* 0x000000014f4f7810 */ /* 0x000fe60007ffe0ff */
[----:B------:R-:W-:Y:S04]  /*6cf0*/  FADD R3, R81, -12583039 ;  /* 0xcb40007f51037421 */ /* 0x000fe80000000000 */
[C---:B------:R-:W-:Y:S03]  /*6d00*/  FFMA R3, R4.reuse, -1.4426950216293334961, -R3 ;  /* 0xbfb8aa3b04037823 */ /* 0x040fe60000000803 */
[----:B------:R-:W-:Y:S01]  /*6d10*/  UIADD3 UR5, UPT, UPT, UR5, 0x170, URZ ;  /* 0x0000017005057890 */ /* 0x000fe2000fffe0ff */
[----:B------:R-:W-:Y:S01]  /*6d20*/  FFMA R3, R4, -1.925963033500011079e-08, R3 ;  /* 0xb2a5706004037823 */ /* 0x000fe20000000003 */
[----:B------:R-:W-:Y:S02]  /*6d30*/  FFMA.SAT R83, R5, -R124, 0.5 ;  /* 0x3f00000005537423 */ /* 0x000fe4000000287c */
[----:B------:R-:W-:Y:S01]  /*6d40*/  UPRMT UR5, UR37, 0x654, UR5 ;  /* 0x0000065425057896 */ /* 0x000fe20008000005 */
[----:B------:R-:W1:Y:S01]  /*6d50*/  MUFU.EX2 R126, R3 ;  /* 0x00000003007e7308 */ /* 0x000e620000000800 */
[----:B------:R-:W-:Y:S04]  /*6d60*/  FFMA.RM R82, R83, R80, 12582913 ;  /* 0x4b40000153527423 */ /* 0x000fe80000004050 */
[C---:B------:R-:W-:Y:S01]  /*6d70*/  FADD R0, R82.reuse, -12583039 ;  /* 0xcb40007f52007421 */ /* 0x040fe20000000000 */
[----:B------:R-:W-:Y:S02]  /*6d80*/  SHF.L.U32 R82, R82, 0x17, RZ ;  /* 0x0000001752527819 */ /* 0x000fe400000006ff */
[----:B------:R-:W-:Y:S01]  /*6d90*/  SYNCS.ARRIVE.TRANS64.RED.A1T0 RZ, [UR5], RZ ;  /* 0x000000ffffff79a7 */ /* 0x000fe20008100405 */
[C---:B------:R-:W-:Y:S04]  /*6da0*/  FFMA R0, R5.reuse, -1.4426950216293334961, -R0 ;  /* 0xbfb8aa3b05007823 */ /* 0x040fe80000000800 */
[----:B------:R-:W-:Y:S01]  /*6db0*/  FFMA R0, R5, -1.925963033500011079e-08, R0 ;  /* 0xb2a5706005007823 */ /* 0x000fe20000000000 */
[C---:B------:R-:W-:Y:S03]  /*6dc0*/  FFMA.SAT R83, R6.reuse, -R124, 0.5 ;  /* 0x3f00000006537423 */ /* 0x040fe6000000287c */
[----:B------:R-:W2:Y:S01]  /*6dd0*/  MUFU.EX2 R127, R0 ;  /* 0x00000000007f7308 */ /* 0x000ea20000000800 */
[----:B------:R-:W-:Y:S04]  /*6de0*/  FFMA.RM R83, R83, R80, 12582913 ;  /* 0x4b40000153537423 */ /* 0x000fe80000004050 */
[C---:B------:R-:W-:Y:S01]  /*6df0*/  FADD R5, R83.reuse, -12583039 ;  /* 0xcb40007f53057421 */ /* 0x040fe20000000000 */
[----:B------:R-:W-:Y:S03]  /*6e00*/  SHF.L.U32 R83, R83, 0x17, RZ ;  /* 0x0000001753537819 */ /* 0x000fe600000006ff */
[C---:B------:R-:W-:Y:S04]  /*6e10*/  FFMA R5, R6.reuse, -1.4426950216293334961, -R5 ;  /* 0xbfb8aa3b06057823 */ /* 0x040fe80000000805 */
[----:B------:R-:W-:Y:S01]  /*6e20*/  FFMA R5, R6, -1.925963033500011079e-08, R5 ;  /* 0xb2a5706006057823 */ /* 0x000fe20000000005 */
[----:B------:R-:W-:Y:S03]  /*6e30*/  FFMA.SAT R85, R7, -R124, 0.5 ;  /* 0x3f00000007557423 */ /* 0x000fe6000000287c */
[----:B------:R-:W3:Y:S01]  /*6e40*/  MUFU.EX2 R128, R5 ;  /* 0x0000000500807308 */ /* 0x000ee20000000800 */
[----:B------:R-:W-:Y:S04]  /*6e50*/  FFMA.RM R84, R85, R80, 12582913 ;  /* 0x4b40000155547423 */ /* 0x000fe80000004050 */
[C---:B------:R-:W-:Y:S01]  /*6e60*/  FADD R2, R84.reuse, -12583039 ;  /* 0xcb40007f54027421 */ /* 0x040fe20000000000 */
[----:B------:R-:W-:Y:S03]  /*6e70*/  SHF.L.U32 R84, R84, 0x17, RZ ;  /* 0x0000001754547819 */ /* 0x000fe600000006ff */
[C---:B------:R-:W-:Y:S04]  /*6e80*/  FFMA R2, R7.reuse, -1.4426950216293334961, -R2 ;  /* 0xbfb8aa3b07027823 */ /* 0x040fe80000000802 */
[----:B------:R-:W-:Y:S01]  /*6e90*/  FFMA R2, R7, -1.925963033500011079e-08, R2 ;  /* 0xb2a5706007027823 */ /* 0x000fe20000000002 */
[C---:B------:R-:W-:Y:S03]  /*6ea0*/  FFMA.SAT R85, R8.reuse, -R124, 0.5 ;  /* 0x3f00000008557423 */ /* 0x040fe6000000287c */
[----:B------:R-:W4:Y:S01]  /*6eb0*/  MUFU.EX2 R129, R2 ;  /* 0x0000000200817308 */ /* 0x000f220000000800 */
[----:B------:R-:W-:Y:S04]  /*6ec0*/  FFMA.RM R85, R85, R80, 12582913 ;  /* 0x4b40000155557423 */ /* 0x000fe80000004050 */
[C---:B------:R-:W-:Y:S01]  /*6ed0*/  FADD R7, R85.reuse, -12583039 ;  /* 0xcb40007f55077421 */ /* 0x040fe20000000000 */
[----:B------:R-:W-:Y:S03]  /*6ee0*/  SHF.L.U32 R85, R85, 0x17, RZ ;  /* 0x0000001755557819 */ /* 0x000fe600000006ff */
[C---:B------:R-:W-:Y:S04]  /*6ef0*/  FFMA R7, R8.reuse, -1.4426950216293334961, -R7 ;  /* 0xbfb8aa3b08077823 */ /* 0x040fe80000000807 */
[----:B------:R-:W-:Y:S01]  /*6f00*/  FFMA R7, R8, -1.925963033500011079e-08, R7 ;  /* 0xb2a5706008077823 */ /* 0x000fe20000000007 */
[----:B------:R-:W-:Y:S03]  /*6f10*/  FFMA.SAT R87, R9, -R124, 0.5 ;  /* 0x3f00000009577423 */ /* 0x000fe6000000287c */
[----:B------:R-:W4:Y:S01]  /*6f20*/  MUFU.EX2 R130, R7 ;  /* 0x0000000700827308 */ /* 0x000f220000000800 */
[----:B------:R-:W-:Y:S04]  /*6f30*/  FFMA.RM R86, R87, R80, 12582913 ;  /* 0x4b40000157567423 */ /* 0x000fe80000004050 */
[C---:B------:R-:W-:Y:S01]  /*6f40*/  FADD R4, R86.reuse, -12583039 ;  /* 0xcb40007f56047421 */ /* 0x040fe20000000000 */
[----:B------:R-:W-:Y:S03]  /*6f50*/  SHF.L.U32 R86, R86, 0x17, RZ ;  /* 0x0000001756567819 */ /* 0x000fe600000006ff */
[C---:B------:R-:W-:Y:S04]  /*6f60*/  FFMA R4, R9.reuse, -1.4426950216293334961, -R4 ;  /* 0xbfb8aa3b09047823 */ /* 0x040fe80000000804 */
[----:B------:R-:W-:Y:S01]  /*6f70*/  FFMA R4, R9, -1.925963033500011079e-08, R4 ;  /* 0xb2a5706009047823 */ /* 0x000fe20000000004 */
[C---:B------:R-:W-:Y:S04]  /*6f80*/  FFMA.SAT R87, R10.reuse, -R124, 0.5 ;  /* 0x3f0000000a577423 */ /* 0x040fe8000000287c */
[----:B------:R-:W-:Y:S04]  /*6f90*/  FFMA.RM R87, R87, R80, 12582913 ;  /* 0x4b40000157577423 */ /* 0x000fe80000004050 */
[----:B------:R-:W-:Y:S04]  /*6fa0*/  FADD R9, R87, -12583039 ;  /* 0xcb40007f57097421 */ /* 0x000fe80000000000 */
[C---:B------:R-:W-:Y:S04]  /*6fb0*/  FFMA R9, R10.reuse, -1.4426950216293334961, -R9 ;  /* 0xbfb8aa3b0a097823 */ /* 0x040fe80000000809 */
[----:B------:R-:W-:Y:S01]  /*6fc0*/  FFMA R9, R10, -1.925963033500011079e-08, R9 ;  /* 0xb2a570600a097823 */ /* 0x000fe20000000009 */
[----:B------:R-:W-:Y:S03]  /*6fd0*/  FFMA.SAT R89, R11, -R124, 0.5 ;  /* 0x3f0000000b597423 */ /* 0x000fe6000000287c */
[----:B------:R-:W-:Y:S01]  /*6fe0*/  MUFU.EX2 R131, R9 ;  /* 0x0000000900837308 */ /* 0x000fe20000000800 */
[----:B------:R-:W-:Y:S04]  /*6ff0*/  FFMA.RM R88, R89, R80, 12582913 ;  /* 0x4b40000159587423 */ /* 0x000fe80000004050 */
[----:B------:R-:W-:Y:S04]  /*7000*/  FADD R6, R88, -12583039 ;  /* 0xcb40007f58067421 */ /* 0x000fe80000000000 */
[C---:B------:R-:W-:Y:S04]  /*7010*/  FFMA R6, R11.reuse, -1.4426950216293334961, -R6 ;  /* 0xbfb8aa3b0b067823 */ /* 0x040fe80000000806 */
[----:B------:R-:W-:Y:S01]  /*7020*/  FFMA R6, R11, -1.925963033500011079e-08, R6 ;  /* 0xb2a570600b067823 */ /* 0x000fe20000000006 */
[C---:B------:R-:W-:Y:S03]  /*7030*/  FFMA.SAT R89, R12.reuse, -R124, 0.5 ;  /* 0x3f0000000c597423 */ /* 0x040fe6000000287c */
[----:B------:R-:W-:Y:S01]  /*7040*/  MUFU.EX2 R132, R6 ;  /* 0x0000000600847308 */ /* 0x000fe20000000800 */
        /* <DEDUP_REMOVED lines=127> */
[C---:B------:R-:W-:Y:S01]  /*7840*/  FADD R28, R110.reuse, -12583039 ;  /* 0xcb40007f6e1c7421 */ /* 0x040fe20000000000 */
[----:B------:R-:W-:Y:S03]  /*7850*/  SHF.L.U32 R110, R110, 0x17, RZ ;  /* 0x000000176e6e7819 */ /* 0x000fe600000006ff */
[C---:B------:R-:W-:Y:S04]  /*7860*/  FFMA R28, R33.reuse, -1.4426950216293334961, -R28 ;  /* 0xbfb8aa3b211c7823 */ /* 0x040fe8000000081c */
[----:B------:R-:W-:Y:S01]  /*7870*/  FFMA R28, R33, -1.925963033500011079e-08, R28 ;  /* 0xb2a57060211c7823 */ /* 0x000fe2000000001c */
[C---:B------:R-:W-:Y:S04]  /*7880*/  FFMA.SAT R111, R34.reuse, -R124, 0.5 ;  /* 0x3f000000226f7423 */ /* 0x040fe8000000287c */
[----:B------:R-:W-:Y:S04]  /*7890*/  FFMA.RM R111, R111, R80, 12582913 ;  /* 0x4b4000016f6f7423 */ /* 0x000fe80000004050 */
[C---:B------:R-:W-:Y:S01]  /*78a0*/  FADD R33, R111.reuse, -12583039 ;  /* 0xcb40007f6f217421 */ /* 0x040fe20000000000 */
[----:B------:R-:W-:Y:S03]  /*78b0*/  SHF.L.U32 R111, R111, 0x17, RZ ;  /* 0x000000176f6f7819 */ /* 0x000fe600000006ff */
[C---:B------:R-:W-:Y:S04]  /*78c0*/  FFMA R33, R34.reuse, -1.4426950216293334961, -R33 ;  /* 0xbfb8aa3b22217823 */ /* 0x040fe80000000821 */
[----:B------:R-:W-:Y:S01]  /*78d0*/  FFMA R33, R34, -1.925963033500011079e-08, R33 ;  /* 0xb2a5706022217823 */ /* 0x000fe20000000021 */
[----:B------:R-:W-:Y:S03]  /*78e0*/  FFMA.SAT R113, R35, -R124, 0.5 ;  /* 0x3f00000023717423 */ /* 0x000fe6000000287c */
[----:B------:R1:W-:Y:S01]  /*78f0*/  MUFU.EX2 R154, R33 ;  /* 0x00000021009a7308 */ /* 0x0003e20000000800 */
[----:B------:R-:W-:Y:S04]  /*7900*/  FFMA.RM R112, R113, R80, 12582913 ;  /* 0x4b40000171707423 */ /* 0x000fe80000004050 */
[----:B------:R-:W-:Y:S04]  /*7910*/  FADD R30, R112, -12583039 ;  /* 0xcb40007f701e7421 */ /* 0x000fe80000000000 */
[C---:B------:R-:W-:Y:S04]  /*7920*/  FFMA R30, R35.reuse, -1.4426950216293334961, -R30 ;  /* 0xbfb8aa3b231e7823 */ /* 0x040fe8000000081e */
[----:B------:R-:W-:Y:S01]  /*7930*/  FFMA R30, R35, -1.925963033500011079e-08, R30 ;  /* 0xb2a57060231e7823 */ /* 0x000fe2000000001e */
[----:B------:R-:W-:Y:S01]  /*7940*/  FFMA.SAT R113, R36, -R124, 0.5 ;  /* 0x3f00000024717423 */ /* 0x000fe2000000287c */
[----:B-1----:R-:W-:Y:S03]  /*7950*/  SHF.L.U32 R33, R88, 0x17, RZ ;  /* 0x0000001758217819 */ /* 0x002fe600000006ff */
[----:B------:R-:W-:Y:S04]  /*7960*/  FFMA.RM R113, R113, R80, 12582913 ;  /* 0x4b40000171717423 */ /* 0x000fe80000004050 */
[C---:B------:R-:W-:Y:S01]  /*7970*/  FADD R35, R113.reuse, -12583039 ;  /* 0xcb40007f71237421 */ /* 0x040fe20000000000 */
[----:B------:R-:W-:Y:S03]  /*7980*/  SHF.L.U32 R88, R113, 0x17, RZ ;  /* 0x0000001771587819 */ /* 0x000fe600000006ff */
[C---:B------:R-:W-:Y:S04]  /*7990*/  FFMA R35, R36.reuse, -1.4426950216293334961, -R35 ;  /* 0xbfb8aa3b24237823 */ /* 0x040fe80000000823 */
[----:B------:R-:W-:Y:S01]  /*79a0*/  FFMA R35, R36, -1.925963033500011079e-08, R35 ;  /* 0xb2a5706024237823 */ /* 0x000fe20000000023 */
[----:B------:R-:W-:Y:S04]  /*79b0*/  FFMA.SAT R115, R37, -R124, 0.5 ;  /* 0x3f00000025737423 */ /* 0x000fe8000000287c */
[----:B------:R-:W-:Y:S01]  /*79c0*/  FFMA.RM R114, R115, R80, 12582913 ;  /* 0x4b40000173727423 */ /* 0x000fe20000004050 */
[----:B------:R-:W-:Y:S03]  /*79d0*/  MUFU.EX2 R35, R35 ;  /* 0x0000002300237308 */ /* 0x000fe60000000800 */
[C---:B------:R-:W-:Y:S01]  /*79e0*/  FADD R32, R114.reuse, -12583039 ;  /* 0xcb40007f72207421 */ /* 0x040fe20000000000 */
[----:B------:R-:W-:Y:S03]  /*79f0*/  SHF.L.U32 R114, R114, 0x17, RZ ;  /* 0x0000001772727819 */ /* 0x000fe600000006ff */
[C---:B------:R-:W-:Y:S04]  /*7a00*/  FFMA R32, R37.reuse, -1.4426950216293334961, -R32 ;  /* 0xbfb8aa3b25207823 */ /* 0x040fe80000000820 */
[----:B------:R-:W-:Y:S01]  /*7a10*/  FFMA R32, R37, -1.925963033500011079e-08, R32 ;  /* 0xb2a5706025207823 */ /* 0x000fe20000000020 */
[C---:B------:R-:W-:Y:S03]  /*7a20*/  FFMA.SAT R115, R38.reuse, -R124, 0.5 ;  /* 0x3f00000026737423 */ /* 0x040fe6000000287c */
[----:B------:R-:W-:Y:S01]  /*7a30*/  MUFU.EX2 R155, R32 ;  /* 0x00000020009b7308 */ /* 0x000fe20000000800 */
        /* <DEDUP_REMOVED lines=8> */
[C---:B------:R-:W-:Y:S01]  /*7ac0*/  FADD R34, R116.reuse, -12583039 ;  /* 0xcb40007f74227421 */ /* 0x040fe20000000000 */
[----:B------:R-:W-:Y:S03]  /*7ad0*/  SHF.L.U32 R116, R116, 0x17, RZ ;  /* 0x0000001774747819 */ /* 0x000fe600000006ff */
[C---:B------:R-:W-:Y:S04]  /*7ae0*/  FFMA R34, R39.reuse, -1.4426950216293334961, -R34 ;  /* 0xbfb8aa3b27227823 */ /* 0x040fe80000000822 */
[----:B------:R-:W-:Y:S01]  /*7af0*/  FFMA R34, R39, -1.925963033500011079e-08, R34 ;  /* 0xb2a5706027227823 */ /* 0x000fe20000000022 */
[----:B------:R-:W-:Y:S03]  /*7b00*/  FFMA.SAT R117, R40, -R124, 0.5 ;  /* 0x3f00000028757423 */ /* 0x000fe6000000287c */
[----:B------:R2:W-:Y:S01]  /*7b10*/  MUFU.EX2 R157, R34 ;  /* 0x00000022009d7308 */ /* 0x0005e20000000800 */
[----:B------:R-:W-:Y:S01]  /*7b20*/  FFMA.RM R117, R117, R80, 12582913 ;  /* 0x4b40000175757423 */ /* 0x000fe20000004050 */
[----:B-1----:R-:W-:Y:S03]  /*7b30*/  SHF.L.U32 R37, R106, 0x17, RZ ;  /* 0x000000176a257819 */ /* 0x002fe600000006ff */
[C---:B------:R-:W-:Y:S01]  /*7b40*/  FADD R39, R117.reuse, -12583039 ;  /* 0xcb40007f75277421 */ /* 0x040fe20000000000 */
[----:B------:R-:W-:Y:S03]  /*7b50*/  SHF.L.U32 R117, R117, 0x17, RZ ;  /* 0x0000001775757819 */ /* 0x000fe600000006ff */
[C---:B------:R-:W-:Y:S04]  /*7b60*/  FFMA R39, R40.reuse, -1.4426950216293334961, -R39 ;  /* 0xbfb8aa3b28277823 */ /* 0x040fe80000000827 */
[----:B------:R-:W-:Y:S01]  /*7b70*/  FFMA R39, R40, -1.925963033500011079e-08, R39 ;  /* 0xb2a5706028277823 */ /* 0x000fe20000000027 */
[----:B------:R-:W-:Y:S03]  /*7b80*/  FFMA.SAT R119, R41, -R124, 0.5 ;  /* 0x3f00000029777423 */ /* 0x000fe6000000287c */
[----:B------:R1:W-:Y:S01]  /*7b90*/  MUFU.EX2 R158, R39 ;  /* 0x00000027009e7308 */ /* 0x0003e20000000800 */
[----:B------:R-:W-:Y:S01]  /*7ba0*/  FFMA.RM R118, R119, R80, 12582913 ;  /* 0x4b40000177767423 */ /* 0x000fe20000004050 */
[----:B--2---:R-:W-:Y:S02]  /*7bb0*/  SHF.L.U32 R34, R97, 0x17, RZ ;  /* 0x0000001761227819 */ /* 0x004fe400000006ff */
[----:B------:R-:W-:Y:S01]  /*7bc0*/  SHF.L.U32 R97, R98, 0x17, RZ ;  /* 0x0000001762617819 */ /* 0x000fe200000006ff */
[C---:B------:R-:W-:Y:S01]  /*7bd0*/  FADD R36, R118.reuse, -12583039 ;  /* 0xcb40007f76247421 */ /* 0x040fe20000000000 */
[----:B------:R-:W-:Y:S03]  /*7be0*/  SHF.L.U32 R118, R118, 0x17, RZ ;  /* 0x0000001776767819 */ /* 0x000fe600000006ff */
[C---:B------:R-:W-:Y:S04]  /*7bf0*/  FFMA R36, R41.reuse, -1.4426950216293334961, -R36 ;  /* 0xbfb8aa3b29247823 */ /* 0x040fe80000000824 */
[----:B------:R-:W-:Y:S01]  /*7c00*/  FFMA R36, R41, -1.925963033500011079e-08, R36 ;  /* 0xb2a5706029247823 */ /* 0x000fe20000000024 */
[----:B------:R-:W-:Y:S01]  /*7c10*/  FFMA.SAT R119, R42, -R124, 0.5 ;  /* 0x3f0000002a777423 */ /* 0x000fe2000000287c */
[----:B-1----:R-:W-:Y:S03]  /*7c20*/  SHF.L.U32 R39, R100, 0x17, RZ ;  /* 0x0000001764277819 */ /* 0x002fe600000006ff */
[----:B------:R-:W-:Y:S04]  /*7c30*/  FFMA.RM R119, R119, R80, 12582913 ;  /* 0x4b40000177777423 */ /* 0x000fe80000004050 */
[----:B------:R-:W-:Y:S04]  /*7c40*/  FADD R41, R119, -12583039 ;  /* 0xcb40007f77297421 */ /* 0x000fe80000000000 */
[C---:B------:R-:W-:Y:S04]  /*7c50*/  FFMA R41, R42.reuse, -1.4426950216293334961, -R41 ;  /* 0xbfb8aa3b2a297823 */ /* 0x040fe80000000829 */
[----:B------:R-:W-:Y:S01]  /*7c60*/  FFMA R41, R42, -1.925963033500011079e-08, R41 ;  /* 0xb2a570602a297823 */ /* 0x000fe20000000029 */
[----:B------:R-:W-:Y:S04]  /*7c70*/  FFMA.SAT R121, R43, -R124, 0.5 ;  /* 0x3f0000002b797423 */ /* 0x000fe8000000287c */
[----:B------:R-:W-:Y:S01]  /*7c80*/  FFMA.RM R120, R121, R80, 12582913 ;  /* 0x4b40000179787423 */ /* 0x000fe20000004050 */
[----:B------:R-:W-:Y:S03]  /*7c90*/  MUFU.EX2 R41, R41 ;  /* 0x0000002900297308 */ /* 0x000fe60000000800 */
[----:B------:R-:W-:Y:S04]  /*7ca0*/  FADD R38, R120, -12583039 ;  /* 0xcb40007f78267421 */ /* 0x000fe80000000000 */
        /* <DEDUP_REMOVED lines=14> */
[----:B------:R-:W-:Y:S01]  /*7d90*/  FFMA.SAT R45, R46, -R124, 0.5 ;  /* 0x3f0000002e2d7423 */ /* 0x000fe2000000287c */
[----:B-1----:R-:W-:Y:S03]  /*7da0*/  SHF.L.U32 R43, R96, 0x17, RZ ;  /* 0x00000017602b7819 */ /* 0x002fe600000006ff */
[----:B------:R-:W-:Y:S01]  /*7db0*/  FFMA.RM R122, R45, R80, 12582913 ;  /* 0x4b4000012d7a7423 */ /* 0x000fe20000004050 */
[----:B------:R-:W-:Y:S03]  /*7dc0*/  SHF.L.U32 R96, R99, 0x17, RZ ;  /* 0x0000001763607819 */ /* 0x000fe600000006ff */
[C---:B------:R-:W-:Y:S01]  /*7dd0*/  FADD R45, R122.reuse, -12583039 ;  /* 0xcb40007f7a2d7421 */ /* 0x040fe20000000000 */
[----:B------:R-:W-:Y:S03]  /*7de0*/  SHF.L.U32 R122, R122, 0x17, RZ ;  /* 0x000000177a7a7819 */ /* 0x000fe600000006ff */
[C---:B------:R-:W-:Y:S04]  /*7df0*/  FFMA R45, R46.reuse, -1.4426950216293334961, -R45 ;  /* 0xbfb8aa3b2e2d7823 */ /* 0x040fe8000000082d */
[----:B------:R-:W-:Y:S01]  /*7e00*/  FFMA R45, R46, -1.925963033500011079e-08, R45 ;  /* 0xb2a570602e2d7823 */ /* 0x000fe2000000002d */
[----:B------:R-:W-:Y:S04]  /*7e10*/  FFMA.SAT R123, R47, -R124, 0.5 ;  /* 0x3f0000002f7b7423 */ /* 0x000fe8000000287c */
[----:B------:R-:W-:Y:S01]  /*7e20*/  FFMA.RM R46, R123, R80, 12582913 ;  /* 0x4b4000017b2e7423 */ /* 0x000fe20000004050 */
[----:B------:R-:W-:Y:S03]  /*7e30*/  MUFU.EX2 R45, R45 ;  /* 0x0000002d002d7308 */ /* 0x000fe60000000800 */
[----:B------:R-:W-:Y:S04]  /*7e40*/  FADD R42, R46, -12583039 ;  /* 0xcb40007f2e2a7421 */ /* 0x000fe80000000000 */
[C---:B------:R-:W-:Y:S03]  /*7e50*/  FFMA R42, R47.reuse, -1.4426950216293334961, -R42 ;  /* 0xbfb8aa3b2f2a7823 */ /* 0x040fe6000000082a */
[----:B------:R1:W2:Y:S01]  /*7e60*/  MUFU.EX2 R123, R4 ;  /* 0x00000004007b7308 */ /* 0x0002a20000000800 */
        /* <DEDUP_REMOVED lines=12> */
[C---:B------:R-:W-:Y:S04]  /*7f30*/  FFMA.SAT R49, R50.reuse, -R124, 0.5 ;  /* 0x3f00000032317423 */ /* 0x040fe8000000287c */
[----:B------:R-:W-:Y:S01]  /*7f40*/  FFMA.RM R49, R49, R80, 12582913 ;  /* 0x4b40000131317423 */ /* 0x000fe20000004050 */
[----:B------:R-:W-:Y:S03]  /*7f50*/  MUFU.EX2 R0, R0 ;  /* 0x0000000000007308 */ /* 0x000fe60000000800 */
        /* <DEDUP_REMOVED lines=12> */
[C---:B------:R-:W-:Y:S01]  /*8020*/  FADD R7, R51.reuse, -12583039 ;  /* 0xcb40007f33077421 */ /* 0x040fe20000000000 */
[----:B------:R-:W-:Y:S03]  /*8030*/  SHF.L.U32 R51, R51, 0x17, RZ ;  /* 0x0000001733337819 */ /* 0x000fe600000006ff */
[C---:B------:R-:W-:Y:S04]  /*8040*/  FFMA R7, R52.reuse, -1.4426950216293334961, -R7 ;  /* 0xbfb8aa3b34077823 */ /* 0x040fe80000000807 */
[----:B------:R-:W-:Y:S01]  /*8050*/  FFMA R7, R52, -1.925963033500011079e-08, R7 ;  /* 0xb2a5706034077823 */ /* 0x000fe20000000007 */
[----:B------:R-:W-:Y:S04]  /*8060*/  FFMA.SAT R9, R53, -R124, 0.5 ;  /* 0x3f00000035097423 */ /* 0x000fe8000000287c */
[----:B------:R-:W-:Y:S04]  /*8070*/  FFMA.RM R52, R9, R80, 12582913 ;  /* 0x4b40000109347423 */ /* 0x000fe80000004050 */
[----:B-1----:R-:W-:Y:S04]  /*8080*/  FADD R4, R52, -12583039 ;  /* 0xcb40007f34047421 */ /* 0x002fe80000000000 */
        /* <DEDUP_REMOVED lines=8> */
[----:B------:R-:W-:Y:S04]  /*8110*/  FFMA.SAT R11, R55, -R124, 0.5 ;  /* 0x3f000000370b7423 */ /* 0x000fe8000000287c */
        /* <DEDUP_REMOVED lines=10> */
[----:B------:R-:W-:Y:S01]  /*81c0*/  FFMA.SAT R13, R57, -R124, 0.5 ;  /* 0x3f000000390d7423 */ /* 0x000fe2000000287c */
[----:B------:R-:W-:Y:S02]  /*81d0*/  SHF.L.U32 R56, R101, 0x17, RZ ;  /* 0x0000001765387819 */ /* 0x000fe400000006ff */
[----:B------:R-:W-:Y:S01]  /*81e0*/  SHF.L.U32 R101, R48, 0x17, RZ ;  /* 0x0000001730657819 */ /* 0x000fe200000006ff */
[----:B------:R-:W-:Y:S01]  /*81f0*/  FFMA.RM R23, R13, R80, 12582913 ;  /* 0x4b4000010d177423 */ /* 0x000fe20000004050 */
[----:B------:R-:W-:Y:S01]  /*8200*/  MUFU.EX2 R11, R11 ;  /* 0x0000000b000b7308 */ /* 0x000fe20000000800 */
[----:B------:R-:W-:Y:S02]  /*8210*/  SHF.L.U32 R48, R49, 0x17, RZ ;  /* 0x0000001731307819 */ /* 0x000fe400000006ff */
[----:B------:R-:W-:Y:S01]  /*8220*/  FADD R8, R23, -12583039 ;  /* 0xcb40007f17087421 */ /* 0x000fe20000000000 */
[----:B------:R-:W-:Y:S03]  /*8230*/  SHF.L.U32 R49, R50, 0x17, RZ ;  /* 0x0000001732317819 */ /* 0x000fe600000006ff */
[C---:B------:R-:W-:Y:S04]  /*8240*/  FFMA R8, R57.reuse, -1.4426950216293334961, -R8 ;  /* 0xbfb8aa3b39087823 */ /* 0x040fe80000000808 */
[----:B------:R-:W-:Y:S01]  /*8250*/  FFMA R8, R57, -1.925963033500011079e-08, R8 ;  /* 0xb2a5706039087823 */ /* 0x000fe20000000008 */
[----:B------:R-:W-:Y:S01]  /*8260*/  FFMA.SAT R13, R58, -R124, 0.5 ;  /* 0x3f0000003a0d7423 */ /* 0x000fe2000000287c */
[----:B------:R-:W-:Y:S02]  /*8270*/  SHF.L.U32 R57, R92, 0x17, RZ ;  /* 0x000000175c397819 */ /* 0x000fe400000006ff */
[----:B------:R-:W-:Y:S01]  /*8280*/  SHF.L.U32 R92, R105, 0x17, RZ ;  /* 0x00000017695c7819 */ /* 0x000fe200000006ff */
[----:B------:R-:W-:Y:S01]  /*8290*/  FFMA.RM R20, R13, R80, 12582913 ;  /* 0x4b4000010d147423 */ /* 0x000fe20000004050 */
[----:B------:R-:W-:Y:S03]  /*82a0*/  MUFU.EX2 R8, R8 ;  /* 0x0000000800087308 */ /* 0x000fe60000000800 */
[C---:B------:R-:W-:Y:S01]  /*82b0*/  FADD R13, R20.reuse, -12583039 ;  /* 0xcb40007f140d7421 */ /* 0x040fe20000000000 */
        /* <DEDUP_REMOVED lines=8> */
[----:B------:R-:W-:Y:S04]  /*8340*/  FADD R10, R22, -12583039 ;  /* 0xcb40007f160a7421 */ /* 0x000fe80000000000 */
[C---:B------:R-:W-:Y:S04]  /*8350*/  FFMA R10, R59.reuse, -1.4426950216293334961, -R10 ;  /* 0xbfb8aa3b3b0a7823 */ /* 0x040fe8000000080a */
[----:B------:R-:W-:Y:S01]  /*8360*/  FFMA R10, R59, -1.925963033500011079e-08, R10 ;  /* 0xb2a570603b0a7823 */ /* 0x000fe2000000000a */
[----:B------:R-:W-:Y:S01]  /*8370*/  FFMA.SAT R15, R60, -R124, 0.5 ;  /* 0x3f0000003c0f7423 */ /* 0x000fe2000000287c */
[----:B------:R1:W2:Y:S03]  /*8380*/  MUFU.EX2 R59, R28 ;  /* 0x0000001c003b7308 */ /* 0x0002a60000000800 */
[----:B------:R-:W-:Y:S04]  /*8390*/  FFMA.RM R24, R15, R80, 12582913 ;  /* 0x4b4000010f187423 */ /* 0x000fe80000004050 */
[----:B------:R-:W-:Y:S03]  /*83a0*/  FADD R15, R24, -12583039 ;  /* 0xcb40007f180f7421 */ /* 0x000fe60000000000 */
[----:B------:R-:W-:Y:S01]  /*83b0*/  MUFU.EX2 R10, R10 ;  /* 0x0000000a000a7308 */ /* 0x000fe20000000800 */
[C---:B------:R-:W-:Y:S04]  /*83c0*/  FFMA R15, R60.reuse, -1.4426950216293334961, -R15 ;  /* 0xbfb8aa3b3c0f7823 */ /* 0x040fe8000000080f */
[----:B------:R-:W-:Y:S01]  /*83d0*/  FFMA R15, R60, -1.925963033500011079e-08, R15 ;  /* 0xb2a570603c0f7823 */ /* 0x000fe2000000000f */
[----:B------:R-:W-:Y:S04]  /*83e0*/  FFMA.SAT R25, R61, -R124, 0.5 ;  /* 0x3f0000003d197423 */ /* 0x000fe8000000287c */
[----:B------:R3:W2:Y:S01]  /*83f0*/  MUFU.EX2 R60, R30 ;  /* 0x0000001e003c7308 */ /* 0x0006a20000000800 */
[----:B------:R-:W-:Y:S04]  /*8400*/  FFMA.RM R25, R25, R80, 12582913 ;  /* 0x4b40000119197423 */ /* 0x000fe80000004050 */
[----:B------:R-:W-:Y:S05]  /*8410*/  FADD R12, R25, -12583039 ;  /* 0xcb40007f190c7421 */ /* 0x000fea0000000000 */
[----:B------:R-:W-:Y:S01]  /*8420*/  MUFU.EX2 R15, R15 ;  /* 0x0000000f000f7308 */ /* 0x000fe20000000800 */
        /* <DEDUP_REMOVED lines=14> */
[C---:B------:R-:W-:Y:S01]  /*8510*/  FADD R14, R27.reuse, -12583039 ;  /* 0xcb40007f1b0e7421 */ /* 0x040fe20000000000 */
[----:B------:R-:W-:Y:S03]  /*8520*/  SHF.L.U32 R99, R27, 0x17, RZ ;  /* 0x000000171b637819 */ /* 0x000fe600000006ff */
[C---:B------:R-:W-:Y:S04]  /*8530*/  FFMA R14, R63.reuse, -1.4426950216293334961, -R14 ;  /* 0xbfb8aa3b3f0e7823 */ /* 0x040fe8000000080e */
[----:B------:R-:W-:Y:S01]  /*8540*/  FFMA R14, R63, -1.925963033500011079e-08, R14 ;  /* 0xb2a570603f0e7823 */ /* 0x000fe2000000000e */
[----:B------:R-:W-:Y:S01]  /*8550*/  FFMA.SAT R19, R64, -R124, 0.5 ;  /* 0x3f00000040137423 */ /* 0x000fe2000000287c */
[----:B------:R-:W2:Y:S03]  /*8560*/  MUFU.EX2 R63, R36 ;  /* 0x00000024003f7308 */ /* 0x000ea60000000800 */
[----:B-1----:R-:W-:Y:S04]  /*8570*/  FFMA.RM R28, R19, R80, 12582913 ;  /* 0x4b400001131c7423 */ /* 0x002fe80000004050 */
[C---:B------:R-:W-:Y:S03]  /*8580*/  FADD R19, R28.reuse, -12583039 ;  /* 0xcb40007f1c137421 */ /* 0x040fe60000000000 */
[----:B------:R-:W-:Y:S01]  /*8590*/  MUFU.EX2 R14, R14 ;  /* 0x0000000e000e7308 */ /* 0x000fe20000000800 */
[----:B------:R-:W-:Y:S01]  /*85a0*/  SHF.L.U32 R28, R28, 0x17, RZ ;  /* 0x000000171c1c7819 */ /* 0x000fe200000006ff */
[C---:B------:R-:W-:Y:S04]  /*85b0*/  FFMA R19, R64.reuse, -1.4426950216293334961, -R19 ;  /* 0xbfb8aa3b40137823 */ /* 0x040fe80000000813 */
[----:B------:R-:W-:Y:S01]  /*85c0*/  FFMA R19, R64, -1.925963033500011079e-08, R19 ;  /* 0xb2a5706040137823 */ /* 0x000fe20000000013 */
[----:B------:R-:W-:Y:S03]  /*85d0*/  FFMA.SAT R29, R65, -R124, 0.5 ;  /* 0x3f000000411d7423 */ /* 0x000fe6000000287c */
[----:B------:R-:W1:Y:S01]  /*85e0*/  MUFU.EX2 R64, R38 ;  /* 0x0000002600407308 */ /* 0x000e620000000800 */
[----:B------:R-:W-:Y:S04]  /*85f0*/  FFMA.RM R29, R29, R80, 12582913 ;  /* 0x4b4000011d1d7423 */ /* 0x000fe80000004050 */
[----:B------:R-:W-:Y:S05]  /*8600*/  FADD R16, R29, -12583039 ;  /* 0xcb40007f1d107421 */ /* 0x000fea0000000000 */
[----:B------:R-:W-:Y:S01]  /*8610*/  MUFU.EX2 R19, R19 ;  /* 0x0000001300137308 */ /* 0x000fe20000000800 */
[C---:B------:R-:W-:Y:S04]  /*8620*/  FFMA R16, R65.reuse, -1.4426950216293334961, -R16 ;  /* 0xbfb8aa3b41107823 */ /* 0x040fe80000000810 */
[----:B------:R-:W-:Y:S01]  /*8630*/  FFMA R16, R65, -1.925963033500011079e-08, R16 ;  /* 0xb2a5706041107823 */ /* 0x000fe20000000010 */
[----:B------:R-:W-:Y:S04]  /*8640*/  FFMA.SAT R21, R66, -R124, 0.5 ;  /* 0x3f00000042157423 */ /* 0x000fe8000000287c */
[----:B------:R4:W1:Y:S01]  /*8650*/  MUFU.EX2 R65, R40 ;  /* 0x0000002800417308 */ /* 0x0008620000000800 */
[----:B---3--:R-:W-:Y:S04]  /*8660*/  FFMA.RM R30, R21, R80, 12582913 ;  /* 0x4b400001151e7423 */ /* 0x008fe80000004050 */
[----:B------:R-:W-:Y:S05]  /*8670*/  FADD R21, R30, -12583039 ;  /* 0xcb40007f1e157421 */ /* 0x000fea0000000000 */
[----:B------:R-:W-:Y:S01]  /*8680*/  MUFU.EX2 R16, R16 ;  /* 0x0000001000107308 */ /* 0x000fe20000000800 */
[C---:B------:R-:W-:Y:S04]  /*8690*/  FFMA R21, R66.reuse, -1.4426950216293334961, -R21 ;  /* 0xbfb8aa3b42157823 */ /* 0x040fe80000000815 */
[----:B------:R-:W-:Y:S01]  /*86a0*/  FFMA R21, R66, -1.925963033500011079e-08, R21 ;  /* 0xb2a5706042157823 */ /* 0x000fe20000000015 */
[----:B------:R-:W-:Y:S01]  /*86b0*/  FFMA.SAT R31, R67, -R124, 0.5 ;  /* 0x3f000000431f7423 */ /* 0x000fe2000000287c */
[----:B------:R-:W-:Y:S03]  /*86c0*/  SHF.L.U32 R124, R95, 0x17, RZ ;  /* 0x000000175f7c7819 */ /* 0x000fe600000006ff */
[----:B------:R-:W3:Y:S01]  /*86d0*/  MUFU.EX2 R66, R42 ;  /* 0x0000002a00427308 */ /* 0x000ee20000000800 */
[----:B----4-:R-:W-:Y:S01]  /*86e0*/  SHF.L.U32 R40, R107, 0x17, RZ ;  /* 0x000000176b287819 */ /* 0x010fe200000006ff */
[----:B------:R-:W-:Y:S01]  /*86f0*/  FFMA.RM R80, R31, R80, 12582913 ;  /* 0x4b4000011f507423 */ /* 0x000fe20000004050 */
[----:B------:R-:W-:Y:S02]  /*8700*/  SHF.L.U32 R31, R81, 0x17, RZ ;  /* 0x00000017511f7819 */ /* 0x000fe400000006ff */
[----:B------:R-:W-:Y:S01]  /*8710*/  SHF.L.U32 R95, R108, 0x17, RZ ;  /* 0x000000176c5f7819 */ /* 0x000fe200000006ff */
[----:B------:R-:W-:Y:S04]  /*8720*/  FADD R18, R80, -12583039 ;  /* 0xcb40007f50127421 */ /* 0x000fe80000000000 */
[----:B------:R-:W-:Y:S01]  /*8730*/  MUFU.EX2 R21, R21 ;  /* 0x0000001500157308 */ /* 0x000fe20000000800 */
[C---:B------:R-:W-:Y:S04]  /*8740*/  FFMA R18, R67.reuse, -1.4426950216293334961, -R18 ;  /* 0xbfb8aa3b43127823 */ /* 0x040fe80000000812 */
[----:B------:R-:W-:Y:S01]  /*8750*/  FFMA R18, R67, -1.925963033500011079e-08, R18 ;  /* 0xb2a5706043127823 */ /* 0x000fe20000000012 */
[----:B------:R-:W-:Y:S01]  /*8760*/  FFMA R31, R126, R31, 1 ;  /* 0x3f8000007e1f7423 */ /* 0x000fe2000000001f */
[----:B------:R-:W-:Y:S01]  /*8770*/  FFMA R3, R127, R82, 1 ;  /* 0x3f8000007f037423 */ /* 0x000fe20000000052 */
[----:B------:R-:W-:Y:S01]  /*8780*/  FFMA R36, R128, R83, 1 ;  /* 0x3f80000080247423 */ /* 0x000fe20000000053 */
[----:B------:R-:W-:Y:S01]  /*8790*/  FFMA R5, R129, R84, 1 ;  /* 0x3f80000081057423 */ /* 0x000fe20000000054 */
[----:B------:R-:W-:Y:S01]  /*87a0*/  SHF.L.U32 R128, R89, 0x17, RZ ;  /* 0x0000001759807819 */ /* 0x000fe200000006ff */
[----:B------:R-:W-:Y:S01]  /*87b0*/  FFMA R130, R130, R85, 1 ;  /* 0x3f80000082827423 */ /* 0x000fe20000000055 */
[----:B--2---:R-:W-:Y:S01]  /*87c0*/  FFMA R61, R123, R86, 1 ;  /* 0x3f8000007b3d7423 */ /* 0x004fe20000000056 */
[----:B------:R-:W-:Y:S01]  /*87d0*/  SHF.L.U32 R126, R91, 0x17, RZ ;  /* 0x000000175b7e7819 */ /* 0x000fe200000006ff */
[----:B------:R-:W-:Y:S01]  /*87e0*/  FFMA R62, R131, R62, 1 ;  /* 0x3f800000833e7423 */ /* 0x000fe2000000003e */
[----:B------:R-:W-:Y:S01]  /*87f0*/  FFMA R89, R132, R33, 1 ;  /* 0x3f80000084597423 */ /* 0x000fe20000000021 */
[----:B------:R-:W-:Y:S01]  /*8800*/  FFMA R128, R133, R128, 1 ;  /* 0x3f80000085807423 */ /* 0x000fe20000000080 */
[----:B------:R-:W-:Y:S01]  /*8810*/  SHF.L.U32 R123, R94, 0x17, RZ ;  /* 0x000000175e7b7819 */ /* 0x000fe200000006ff */
[----:B------:R-:W-:Y:S01]  /*8820*/  FFMA R87, R134, R87, 1 ;  /* 0x3f80000086577423 */ /* 0x000fe20000000057 */
[----:B------:R-:W-:Y:S01]  /*8830*/  FFMA R126, R135, R126, 1 ;  /* 0x3f800000877e7423 */ /* 0x000fe2000000007e */
[----:B------:R-:W-:Y:S01]  /*8840*/  FFMA R57, R136, R57, 1 ;  /* 0x3f80000088397423 */ /* 0x000fe20000000039 */
[----:B------:R-:W-:Y:S01]  /*8850*/  FFMA R58, R137, R58, 1 ;  /* 0x3f800000893a7423 */ /* 0x000fe2000000003a */
[----:B------:R-:W-:Y:S01]  /*8860*/  FFMA R123, R138, R123, 1 ;  /* 0x3f8000008a7b7423 */ /* 0x000fe2000000007b */
[----:B------:R-:W-:Y:S01]  /*8870*/  FFMA R124, R139, R124, 1 ;  /* 0x3f8000008b7c7423 */ /* 0x000fe2000000007c */
[----:B------:R-:W-:Y:S01]  /*8880*/  FFMA R43, R140, R43, 1 ;  /* 0x3f8000008c2b7423 */ /* 0x000fe2000000002b */
[----:B------:R-:W-:Y:S01]  /*8890*/  FFMA R34, R141, R34, 1 ;  /* 0x3f8000008d227423 */ /* 0x000fe20000000022 */
[----:B------:R-:W-:Y:S01]  /*88a0*/  SHF.L.U32 R85, R102, 0x17, RZ ;  /* 0x0000001766557819 */ /* 0x000fe200000006ff */
[----:B------:R2:W4:Y:S01]  /*88b0*/  MUFU.EX2 R82, R7 ;  /* 0x0000000700527308 */ /* 0x0005220000000800 */
[----:B------:R-:W-:Y:S01]  /*88c0*/  FFMA R97, R142, R97, 1 ;  /* 0x3f8000008e617423 */ /* 0x000fe20000000061 */
[----:B------:R-:W-:Y:S01]  /*88d0*/  SHF.L.U32 R94, R103, 0x17, RZ ;  /* 0x00000017675e7819 */ /* 0x000fe200000006ff */
[----:B------:R-:W-:Y:S01]  /*88e0*/  FFMA R96, R143, R96, 1 ;  /* 0x3f8000008f607423 */ /* 0x000fe20000000060 */
[----:B------:R-:W-:Y:S01]  /*88f0*/  SHF.L.U32 R83, R104, 0x17, RZ ;  /* 0x0000001768537819 */ /* 0x000fe200000006ff */
[----:B------:R-:W-:Y:S01]  /*8900*/  FFMA R39, R144, R39, 1 ;  /* 0x3f80000090277423 */ /* 0x000fe20000000027 */
[----:B------:R-:W-:Y:S01]  /*8910*/  FFMA R56, R145, R56, 1 ;  /* 0x3f80000091387423 */ /* 0x000fe20000000038 */
[----:B------:R-:W-:Y:S01]  /*8920*/  IADD3 R32, PT, PT, R31, 0x1800000, RZ ;  /* 0x018000001f207810 */ /* 0x000fe20007ffe0ff */
[----:B------:R-:W-:Y:S01]  /*8930*/  FFMA R85, R146, R85, 1 ;  /* 0x3f80000092557423 */ /* 0x000fe20000000055 */
[----:B------:R-:W-:Y:S01]  /*8940*/  FFMA R94, R147, R94, 1 ;  /* 0x3f800000935e7423 */ /* 0x000fe2000000005e */
[----:B------:R-:W-:Y:S01]  /*8950*/  FFMA R83, R148, R83, 1 ;  /* 0x3f80000094537423 */ /* 0x000fe20000000053 */
[----:B------:R1:W4:Y:S01]  /*8960*/  MUFU.EX2 R91, R9 ;  /* 0x00000009005b7308 */ /* 0x0003220000000800 */
[----:B------:R-:W-:Y:S01]  /*8970*/  FFMA R92, R149, R92, 1 ;  /* 0x3f800000955c7423 */ /* 0x000fe2000000005c */
[----:B------:R-:W-:Y:S01]  /*8980*/  LOP3.LUT R32, R32, 0x7f800000, RZ, 0xc0, !PT ;  /* 0x7f80000020207812 */ /* 0x000fe200078ec0ff */
[----:B------:R-:W-:Y:S01]  /*8990*/  FFMA R37, R150, R37, 1 ;  /* 0x3f80000096257423 */ /* 0x000fe20000000025 */
[----:B------:R-:W-:Y:S01]  /*89a0*/  FFMA R40, R151, R40, 1 ;  /* 0x3f80000097287423 */ /* 0x000fe20000000028 */
[----:B------:R-:W-:Y:S01]  /*89b0*/  FFMA R95, R152, R95, 1 ;  /* 0x3f800000985f7423 */ /* 0x000fe2000000005f */
[----:B------:R-:W-:Y:S01]  /*89c0*/  FFMA R90, R153, R90, 1 ;  /* 0x3f800000995a7423 */ /* 0x000fe2000000005a */
[----:B------:R-:W-:Y:S01]  /*89d0*/  ISETP.GT.U32.AND P0, PT, R32, 0x1ffffff, PT ;  /* 0x01ffffff2000780c */ /* 0x000fe20003f04070 */
[----:B------:R-:W-:Y:S01]  /*89e0*/  FFMA R33, R59, R110, 1 ;  /* 0x3f8000003b217423 */ /* 0x000fe2000000006e */
[----:B------:R-:W-:Y:S01]  /*89f0*/  FFMA R32, R154, R111, 1 ;  /* 0x3f8000009a207423 */ /* 0x000fe2000000006f */
[----:B------:R-:W-:Y:S01]  /*8a00*/  SHF.L.U32 R84, R119, 0x17, RZ ;  /* 0x0000001777547819 */ /* 0x000fe200000006ff */
[----:B------:R-:W-:Y:S01]  /*8a10*/  FFMA R93, R60, R93, 1 ;  /* 0x3f8000003c5d7423 */ /* 0x000fe2000000005d */
[----:B------:R-:W-:Y:S01]  /*8a20*/  FFMA R88, R35, R88, 1 ;  /* 0x3f80000023587423 */ /* 0x000fe20000000058 */
[----:B--2---:R-:W-:Y:S01]  /*8a30*/  SHF.L.U32 R7, R120, 0x17, RZ ;  /* 0x0000001778077819 */ /* 0x004fe200000006ff */
[----:B------:R-:W-:Y:S01]  /*8a40*/  FFMA R35, R155, R114, 1 ;  /* 0x3f8000009b237423 */ /* 0x000fe20000000072 */
[----:B------:R-:W-:Y:S01]  /*8a50*/  FFMA R38, R156, R115, 1 ;  /* 0x3f8000009c267423 */ /* 0x000fe20000000073 */
[----:B------:R-:W-:Y:S01]  /*8a60*/  SHF.L.U32 R42, R121, 0x17, RZ ;  /* 0x00000017792a7819 */ /* 0x000fe200000006ff */
[----:B------:R-:W-:Y:S01]  /*8a70*/  FFMA R81, R157, R116, 1 ;  /* 0x3f8000009d517423 */ /* 0x000fe20000000074 */
[----:B------:R-:W-:Y:S01]  /*8a80*/  FFMA R86, R158, R117, 1 ;  /* 0x3f8000009e567423 */ /* 0x000fe20000000075 */
[----:B-1----:R-:W-:Y:S01]  /*8a90*/  SHF.L.U32 R9, R47, 0x17, RZ ;  /* 0x000000172f097819 */ /* 0x002fe200000006ff */
[----:B------:R-:W-:Y:S01]  /*8aa0*/  FFMA R67, R63, R118, 1 ;  /* 0x3f8000003f437423 */ /* 0x000fe20000000076 */
[----:B------:R-:W-:Y:S01]  /*8ab0*/  FFMA R84, R41, R84, 1 ;  /* 0x3f80000029547423 */ /* 0x000fe20000000054 */
[----:B------:R-:W-:Y:S01]  /*8ac0*/  SHF.L.U32 R59, R25, 0x17, RZ ;  /* 0x00000017193b7819 */ /* 0x000fe200000006ff */
[----:B------:R-:W-:Y:S01]  /*8ad0*/  FFMA R41, R64, R7, 1 ;  /* 0x3f80000040297423 */ /* 0x000fe20000000007 */
[----:B------:R-:W-:Y:S01]  /*8ae0*/  SHF.L.U32 R7, R46, 0x17, RZ ;  /* 0x000000172e077819 */ /* 0x000fe200000006ff */
[----:B------:R-:W-:Y:S01]  /*8af0*/  FFMA R42, R159, R42, 1 ;  /* 0x3f8000009f2a7423 */ /* 0x000fe2000000002a */
[----:B------:R-:W-:Y:S01]  /*8b00*/  FFMA R47, R65, R44, 1 ;  /* 0x3f800000412f7423 */ /* 0x000fe2000000002c */
[----:B------:R-:W-:Y:S01]  /*8b10*/  FFMA R44, R45, R122, 1 ;  /* 0x3f8000002d2c7423 */ /* 0x000fe2000000007a */
[----:B------:R-:W-:Y:S01]  /*8b20*/  SHF.L.U32 R60, R26, 0x17, RZ ;  /* 0x000000171a3c7819 */ /* 0x000fe200000006ff */
[----:B---3--:R-:W-:Y:S01]  /*8b30*/  FFMA R45, R66, R7, 1 ;  /* 0x3f800000422d7423 */ /* 0x008fe20000000007 */
[----:B------:R-:W-:Y:S01]  /*8b40*/  FFMA R46, R160, R9, 1 ;  /* 0x3f800000a02e7423 */ /* 0x000fe20000000009 */
[----:B------:R-:W-:Y:S01]  /*8b50*/  SHF.L.U32 R7, R52, 0x17, RZ ;  /* 0x0000001734077819 */ /* 0x000fe200000006ff */
[----:B------:R-:W1:Y:S01]  /*8b60*/  MUFU.EX2 R18, R18 ;  /* 0x0000001200127308 */ /* 0x000e620000000800 */
[----:B------:R-:W-:Y:S01]  /*8b70*/  FFMA R101, R0, R101, 1 ;  /* 0x3f80000000657423 */ /* 0x000fe20000000065 */
[----:B------:R-:W-:Y:S01]  /*8b80*/  SHF.L.U32 R52, R53, 0x17, RZ ;  /* 0x0000001735347819 */ /* 0x000fe200000006ff */
[----:B------:R-:W-:Y:S01]  /*8b90*/  FFMA R48, R161, R48, 1 ;  /* 0x3f800000a1307423 */ /* 0x000fe20000000030 */
[----:B------:R-:W-:Y:S01]  /*8ba0*/  FFMA R49, R2, R49, 1 ;  /* 0x3f80000002317423 */ /* 0x000fe20000000031 */
[----:B------:R-:W-:Y:S01]  /*8bb0*/  SHF.L.U32 R53, R54, 0x17, RZ ;  /* 0x0000001736357819 */ /* 0x000fe200000006ff */
[----:B----4-:R-:W-:Y:S01]  /*8bc0*/  FFMA R50, R82, R51, 1 ;  /* 0x3f80000052327423 */ /* 0x010fe20000000033 */
[----:B------:R-:W-:Y:S01]  /*8bd0*/  SHF.L.U32 R54, R55, 0x17, RZ ;  /* 0x0000001737367819 */ /* 0x000fe200000006ff */
[----:B------:R-:W-:Y:S01]  /*8be0*/  FFMA R51, R4, R7, 1 ;  /* 0x3f80000004337423 */ /* 0x000fe20000000007 */
[----:B------:R-:W-:Y:S01]  /*8bf0*/  SHF.L.U32 R55, R23, 0x17, RZ ;  /* 0x0000001717377819 */ /* 0x000fe200000006ff */
[----:B------:R-:W-:Y:S01]  /*8c00*/  FFMA R52, R91, R52, 1 ;  /* 0x3f8000005b347423 */ /* 0x000fe20000000034 */
[----:B------:R-:W-:Y:S01]  /*8c10*/  SHF.L.U32 R91, R22, 0x17, RZ ;  /* 0x00000017165b7819 */ /* 0x000fe200000006ff */
[----:B------:R-:W-:Y:S01]  /*8c20*/  FFMA R53, R6, R53, 1 ;  /* 0x3f80000006357423 */ /* 0x000fe20000000035 */
[----:B------:R-:W-:Y:S01]  /*8c30*/  SHF.L.U32 R82, R24, 0x17, RZ ;  /* 0x0000001718527819 */ /* 0x000fe200000006ff */
[----:B------:R-:W-:Y:S01]  /*8c40*/  FFMA R54, R11, R54, 1 ;  /* 0x3f8000000b367423 */ /* 0x000fe20000000036 */
[----:B------:R-:W-:Y:S01]  /*8c50*/  FFMA R55, R8, R55, 1 ;  /* 0x3f80000008377423 */ /* 0x000fe20000000037 */
[----:B------:R-:W-:Y:S01]  /*8c60*/  FFMA R98, R13, R98, 1 ;  /* 0x3f8000000d627423 */ /* 0x000fe20000000062 */
[----:B------:R-:W-:Y:S01]  /*8c70*/  FFMA R91, R10, R91, 1 ;  /* 0x3f8000000a5b7423 */ /* 0x000fe2000000005b */
        /* <DEDUP_REMOVED lines=10> */
[----:B-1----:R-:W-:Y:S01]  /*8d20*/  FFMA R65, R18, R65, 1 ;  /* 0x3f80000012417423 */ /* 0x002fe20000000041 */
[----:B------:R-:W-:Y:S06]  /*8d30*/  @P0 BRA `(.L_x_108) ;  /* 0x0000000000140947 */ /* 0x000fec0003800000 */
[----:B------:R-:W-:Y:S02]  /*8d40*/  MOV R104, R31 ;  /* 0x0000001f00687202 */ /* 0x000fe40000000f00 */
[----:B------:R-:W-:Y:S02]  /*8d50*/  MOV R102, 0x8d70 ;  /* 0x00008d7000667802 */ /* 0x000fe40000000f00 */
[----:B------:R-:W-:Y:S05]  /*8d60*/  CALL.REL.NOINC `($__internal_3_$__cuda_sm20_rcp_rn_f32_slowpath) ;  /* 0x0000005000c07944 */ /* 0x000fea0003c00000 */
[----:B------:R-:W-:Y:S01]  /*8d70*/  MOV R0, R64 ;  /* 0x0000004000007202 */ /* 0x000fe20000000f00 */
[----:B------:R-:W-:Y:S05]  /*8d80*/  BRA `(.L_x_109) ;  /* 0x0000000000107947 */ /* 0x000fea0003800000 */
.L_x_108:
[----:B------:R-:W1:Y:S02]  /*8d90*/  MUFU.RCP R0, R31 ;  /* 0x0000001f00007308 */ /* 0x000e640000001000 */
[----:B-1----:R-:W-:Y:S04]  /*8da0*/  FFMA R2, R31, R0, -1 ;  /* 0xbf8000001f027423 */ /* 0x002fe80000000000 */
[----:B------:R-:W-:Y:S04]  /*8db0*/  FADD.FTZ R7, -R2, -RZ ;  /* 0x800000ff02077221 */ /* 0x000fe80000010100 */
[----:B------:R-:W-:Y:S07]  /*8dc0*/  FFMA R0, R0, R7, R0 ;  /* 0x0000000700007223 */ /* 0x000fee0000000000 */
.L_x_109:
[----:B------:R-:W-:Y:S05]  /*8dd0*/  BSYNC.RECONVERGENT B1 ;  /* 0x0000000000017941 */ /* 0x000fea0003800200 */
.L_x_107:
[----:B------:R-:W-:Y:S01]  /*8de0*/  VIADD R2, R3, 0x1800000 ;  /* 0x0180000003027836 */ /* 0x000fe20000000000 */
[----:B------:R-:W-:Y:S04]  /*8df0*/  BSSY.RECONVERGENT B1, `(.L_x_110) ;  /* 0x000000e000017945 */ /* 0x000fe80003800200 */
[----:B------:R-:W-:Y:S04]  /*8e00*/  LOP3.LUT R2, R2, 0x7f800000, RZ, 0xc0, !PT ;  /* 0x7f80000002027812 */ /* 0x000fe800078ec0ff */
[----:B------:R-:W-:Y:S11]  /*8e10*/  ISETP.GT.U32.AND P0, PT, R2, 0x1ffffff, PT ;  /* 0x01ffffff0200780c */ /* 0x000ff60003f04070 */
[----:B------:R-:W-:Y:S02]  /*8e20*/  @!UPT UIADD3 URZ, UPT, UPT, URZ, URZ, URZ ;  /* 0x000000fffffff290 */ /* 0x000fe4000fffe0ff */
[----:B------:R-:W-:Y:S05]  /*8e30*/  @P0 BRA `(.L_x_111) ;  /* 0x0000000000140947 */ /* 0x000fea0003800000 */
[----:B------:R-:W-:Y:S02]  /*8e40*/  MOV R104, R3 ;  /* 0x0000000300687202 */ /* 0x000fe40000000f00 */
[----:B------:R-:W-:Y:S02]  /*8e50*/  MOV R102, 0x8e70 ;  /* 0x00008e7000667802 */ /* 0x000fe40000000f00 */
[----:B------:R-:W-:Y:S05]  /*8e60*/  CALL.REL.NOINC `($__internal_3_$__cuda_sm20_rcp_rn_f32_slowpath) ;  /* 0x0000005000807944 */ /* 0x000fea0003c00000 */
[----:B------:R-:W-:Y:S01]  /*8e70*/  MOV R2, R64 ;  /* 0x0000004000027202 */ /* 0x000fe20000000f00 */
[----:B------:R-:W-:Y:S05]  /*8e80*/  BRA `(.L_x_112) ;  /* 0x0000000000107947 */ /* 0x000fea0003800000 */
.L_x_111:
[----:B------:R-:W1:Y:S02]  /*8e90*/  MUFU.RCP R2, R3 ;  /* 0x0000000300027308 */ /* 0x000e640000001000 */
[----:B-1----:R-:W-:Y:S04]  /*8ea0*/  FFMA R4, R3, R2, -1 ;  /* 0xbf80000003047423 */ /* 0x002fe80000000002 */
[----:B------:R-:W-:Y:S04]  /*8eb0*/  FADD.FTZ R7, -R4, -RZ ;  /* 0x800000ff04077221 */ /* 0x000fe80000010100 */
[----:B------:R-:W-:Y:S07]  /*8ec0*/  FFMA R2, R2, R7, R2 ;  /* 0x0000000702027223 */ /* 0x000fee0000000002 */
.L_x_112:
[----:B------:R-:W-:Y:S05]  /*8ed0*/  BSYNC.RECONVERGENT B1 ;  /* 0x0000000000017941 */ /* 0x000fea0003800200 */
.L_x_110:
        /* <DEDUP_REMOVED lines=11> */
.L_x_114:
[----:B------:R-:W1:Y:S02]  /*8f90*/  MUFU.RCP R3, R36 ;  /* 0x0000002400037308 */ /* 0x000e640000001000 */
[----:B-1----:R-:W-:Y:S04]  /*8fa0*/  FFMA R4, R36, R3, -1 ;  /* 0xbf80000024047423 */ /* 0x002fe80000000003 */
[----:B------:R-:W-:Y:S04]  /*8fb0*/  FADD.FTZ R4, -R4, -RZ ;  /* 0x800000ff04047221 */ /* 0x000fe80000010100 */
[----:B------:R-:W-:Y:S07]  /*8fc0*/  FFMA R3, R3, R4, R3 ;  /* 0x0000000403037223 */ /* 0x000fee0000000003 */
.L_x_115:
[----:B------:R-:W-:Y:S05]  /*8fd0*/  BSYNC.RECONVERGENT B1 ;  /* 0x0000000000017941 */ /* 0x000fea0003800200 */
.L_x_113:
        /* <DEDUP_REMOVED lines=11> */
.L_x_117:
[----:B------:R-:W1:Y:S02]  /*9090*/  MUFU.RCP R4, R5 ;  /* 0x0000000500047308 */ /* 0x000e640000001000 */
[----:B-1----:R-:W-:Y:S04]  /*90a0*/  FFMA R6, R5, R4, -1 ;  /* 0xbf80000005067423 */ /* 0x002fe80000000004 */
[----:B------:R-:W-:Y:S04]  /*90b0*/  FADD.FTZ R7, -R6, -RZ ;  /* 0x800000ff06077221 */ /* 0x000fe80000010100 */
[----:B------:R-:W-:Y:S07]  /*90c0*/  FFMA R4, R4, R7, R4 ;  /* 0x0000000704047223 */ /* 0x000fee0000000004 */
.L_x_118:
[----:B------:R-:W-:Y:S05]  /*90d0*/  BSYNC.RECONVERGENT B1 ;  /* 0x0000000000017941 */ /* 0x000fea0003800200 */
.L_x_116:
        /* <DEDUP_REMOVED lines=11> */
.L_x_120:
[----:B------:R-:W1:Y:S02]  /*9190*/  MUFU.RCP R5, R130 ;  /* 0x0000008200057308 */ /* 0x000e640000001000 */
[----:B-1----:R-:W-:Y:S04]  /*91a0*/  FFMA R6, R130, R5, -1 ;  /* 0xbf80000082067423 */ /* 0x002fe80000000005 */
[----:B------:R-:W-:Y:S04]  /*91b0*/  FADD.FTZ R6, -R6, -RZ ;  /* 0x800000ff06067221 */ /* 0x000fe80000010100 */
[----:B------:R-:W-:Y:S07]  /*91c0*/  FFMA R5, R5, R6, R5 ;  /* 0x0000000605057223 */ /* 0x000fee0000000005 */
.L_x_121:
[----:B------:R-:W-:Y:S05]  /*91d0*/  BSYNC.RECONVERGENT B1 ;  /* 0x0000000000017941 */ /* 0x000fea0003800200 */
.L_x_119:
        /* <DEDUP_REMOVED lines=11> */
.L_x_123:
[----:B------:R-:W1:Y:S02]  /*9290*/  MUFU.RCP R6, R61 ;  /* 0x0000003d00067308 */ /* 0x000e640000001000 */
[----:B-1----:R-:W-:Y:S04]  /*92a0*/  FFMA R7, R61, R6, -1 ;  /* 0xbf8000003d077423 */ /* 0x002fe80000000006 */
[----:B------:R-:W-:Y:S04]  /*92b0*/  FADD.FTZ R7, -R7, -RZ ;  /* 0x800000ff07077221 */ /* 0x000fe80000010100 */
[----:B------:R-:W-:Y:S07]  /*92c0*/  FFMA R6, R6, R7, R6 ;  /* 0x0000000706067223 */ /* 0x000fee0000000006 */
.L_x_124:
[----:B------:R-:W-:Y:S05]  /*92d0*/  BSYNC.RECONVERGENT B1 ;  /* 0x0000000000017941 */ /* 0x000fea0003800200 */
.L_x_122:
        /* <DEDUP_REMOVED lines=11> */
.L_x_126:
[----:B------:R-:W1:Y:S02]  /*9390*/  MUFU.RCP R7, R62 ;  /* 0x0000003e00077308 */ /* 0x000e640000001000 */
[----:B-1----:R-:W-:Y:S04]  /*93a0*/  FFMA R8, R62, R7, -1 ;  /* 0xbf8000003e087423 */ /* 0x002fe80000000007 */
[----:B------:R-:W-:Y:S04]  /*93b0*/  FADD.FTZ R8, -R8, -RZ ;  /* 0x800000ff08087221 */ /* 0x000fe80000010100 */
[----:B------:R-:W-:Y:S07]  /*93c0*/  FFMA R7, R7, R8, R7 ;  /* 0x0000000807077223 */ /* 0x000fee0000000007 */
.L_x_127:
[----:B------:R-:W-:Y:S05]  /*93d0*/  BSYNC.RECONVERGENT B1 ;  /* 0x0000000000017941 */ /* 0x000fea0003800200 */
.L_x_125:
        /* <DEDUP_REMOVED lines=11> */
.L_x_129:
[----:B------:R-:W1:Y:S02]  /*9490*/  MUFU.RCP R8, R89 ;  /* 0x0000005900087308 */ /* 0x000e640000001000 */
[----:B-1----:R-:W-:Y:S04]  /*94a0*/  FFMA R9, R89, R8, -1 ;  /* 0xbf80000059097423 */ /* 0x002fe80000000008 */
[----:B------:R-:W-:Y:S04]  /*94b0*/  FADD.FTZ R9, -R9, -RZ ;  /* 0x800000ff09097221 */ /* 0x000fe80000010100 */
[----:B------:R-:W-:Y:S07]  /*94c0*/  FFMA R8, R8, R9, R8 ;  /* 0x0000000908087223 */ /* 0x000fee0000000008 */
.L_x_130:
[----:B------:R-:W-:Y:S05]  /*94d0*/  BSYNC.RECONVERGENT B1 ;  /* 0x0000000000017941 */ /* 0x000fea0003800200 */
.L_x_128:
        /* <DEDUP_REMOVED lines=11> */
.L_x_132:
[----:B------:R-:W1:Y:S02]  /*9590*/  MUFU.RCP R9, R128 ;  /* 0x0000008000097308 */ /* 0x000e640000001000 */
[----:B-1----:R-:W-:Y:S04]  /*95a0*/  FFMA R10, R128, R9, -1 ;  /* 0xbf800000800a7423 */ /* 0x002fe80000000009 */
[----:B------:R-:W-:Y:S04]  /*95b0*/  FADD.FTZ R10, -R10, -RZ ;  /* 0x800000ff0a0a7221 */ /* 0x000fe80000010100 */
[----:B------:R-:W-:Y:S07]  /*95c0*/  FFMA R9, R9, R10, R9 ;  /* 0x0000000a09097223 */ /* 0x000fee0000000009 */
.L_x_133:
[----:B------:R-:W-:Y:S05]  /*95d0*/  BSYNC.RECONVERGENT B1 ;  /* 0x0000000000017941 */ /* 0x000fea0003800200 */
.L_x_131:
        /* <DEDUP_REMOVED lines=11> */
.L_x_135:
[----:B------:R-:W1:Y:S02]  /*9690*/  MUFU.RCP R10, R87 ;  /* 0x00000057000a7308 */ /* 0x000e640000001000 */
[----:B-1----:R-:W-:Y:S04]  /*96a0*/  FFMA R11, R87, R10, -1 ;  /* 0xbf800000570b7423 */ /* 0x002fe8000000000a */
[----:B------:R-:W-:Y:S04]  /*96b0*/  FADD.FTZ R11, -R11, -RZ ;  /* 0x800000ff0b0b7221 */ /* 0x000fe80000010100 */
[----:B------:R-:W-:Y:S07]  /*96c0*/  FFMA R10, R10, R11, R10 ;  /* 0x0000000b0a0a7223 */ /* 0x000fee000000000a */
.L_x_136:
[----:B------:R-:W-:Y:S05]  /*96d0*/  BSYNC.RECONVERGENT B1 ;  /* 0x0000000000017941 */ /* 0x000fea0003800200 */
.L_x_134:
        /* <DEDUP_REMOVED lines=11> */
.L_x_138:
[----:B------:R-:W1:Y:S02]  /*9790*/  MUFU.RCP R11, R126 ;  /* 0x0000007e000b7308 */ /* 0x000e640000001000 */
[----:B-1----:R-:W-:Y:S04]  /*97a0*/  FFMA R12, R126, R11, -1 ;  /* 0xbf8000007e0c7423 */ /* 0x002fe8000000000b */
[----:B------:R-:W-:Y:S04]  /*97b0*/  FADD.FTZ R12, -R12, -RZ ;  /* 0x800000ff0c0c7221 */ /* 0x000fe80000010100 */
[----:B------:R-:W-:Y:S07]  /*97c0*/  FFMA R11, R11, R12, R11 ;  /* 0x0000000c0b0b7223 */ /* 0x000fee000000000b */
.L_x_139:
[----:B------:R-:W-:Y:S05]  /*97d0*/  BSYNC.RECONVERGENT B1 ;  /* 0x0000000000017941 */ /* 0x000fea0003800200 */
.L_x_137:
        /* <DEDUP_REMOVED lines=11> */
.L_x_141:
[----:B------:R-:W1:Y:S02]  /*9890*/  MUFU.RCP R12, R57 ;  /* 0x00000039000c7308 */ /* 0x000e640000001000 */
[----:B-1----:R-:W-:Y:S04]  /*98a0*/  FFMA R13, R57, R12, -1 ;  /* 0xbf800000390d7423 */ /* 0x002fe8000000000c */
[----:B------:R-:W-:Y:S04]  /*98b0*/  FADD.FTZ R13, -R13, -RZ ;  /* 0x800000ff0d0d7221 */ /* 0x000fe80000010100 */
[----:B------:R-:W-:Y:S07]  /*98c0*/  FFMA R12, R12, R13, R12 ;  /* 0x0000000d0c0c7223 */ /* 0x000fee000000000c */
.L_x_142:
[----:B------:R-:W-:Y:S05]  /*98d0*/  BSYNC.RECONVERGENT B1 ;  /* 0x0000000000017941 */ /* 0x000fea0003800200 */
.L_x_140:
        /* <DEDUP_REMOVED lines=11> */
.L_x_144:
[----:B------:R-:W1:Y:S02]  /*9990*/  MUFU.RCP R13, R58 ;  /* 0x0000003a000d7308 */ /* 0x000e640000001000 */
[----:B-1----:R-:W-:Y:S04]  /*99a0*/  FFMA R14, R58, R13, -1 ;  /* 0xbf8000003a0e7423 */ /* 0x002fe8000000000d */
[----:B------:R-:W-:Y:S04]  /*99b0*/  FADD.FTZ R14, -R14, -RZ ;  /* 0x800000ff0e0e7221 */ /* 0x000fe80000010100 */
[----:B------:R-:W-:Y:S07]  /*99c0*/  FFMA R13, R13, R14, R13 ;  /* 0x0000000e0d0d7223 */ /* 0x000fee000000000d */
.L_x_145:
[----:B------:R-:W-:Y:S05]  /*99d0*/  BSYNC.RECONVERGENT B1 ;  /* 0x0000000000017941 */ /* 0x000fea0003800200 */
.L_x_143:
        /* <DEDUP_REMOVED lines=11> */
.L_x_147:
[----:B------:R-:W1:Y:S02]  /*9a90*/  MUFU.RCP R14, R123 ;  /* 0x0000007b000e7308 */ /* 0x000e640000001000 */
[----:B-1----:R-:W-:Y:S04]  /*9aa0*/  FFMA R15, R123, R14, -1 ;  /* 0xbf8000007b0f7423 */ /* 0x002fe8000000000e */
[----:B------:R-:W-:Y:S04]  /*9ab0*/  FADD.FTZ R15, -R15, -RZ ;  /* 0x800000ff0f0f7221 */ /* 0x000fe80000010100 */
[----:B------:R-:W-:Y:S07]  /*9ac0*/  FFMA R14, R14, R15, R14 ;  /* 0x0000000f0e0e7223 */ /* 0x000fee000000000e */
.L_x_148:
[----:B------:R-:W-:Y:S05]  /*9ad0*/  BSYNC.RECONVERGENT B1 ;  /* 0x0000000000017941 */ /* 0x000fea0003800200 */
.L_x_146:
        /* <DEDUP_REMOVED lines=11> */
.L_x_150:
[----:B------:R-:W1:Y:S02]  /*9b90*/  MUFU.RCP R15, R124 ;  /* 0x0000007c000f7308 */ /* 0x000e640000001000 */
[----:B-1----:R-:W-:Y:S04]  /*9ba0*/  FFMA R16, R124, R15, -1 ;  /* 0xbf8000007c107423 */ /* 0x002fe8000000000f */
[----:B------:R-:W-:Y:S04]  /*9bb0*/  FADD.FTZ R16, -R16, -RZ ;  /* 0x800000ff10107221 */ /* 0x000fe80000010100 */
[----:B------:R-:W-:Y:S07]  /*9bc0*/  FFMA R15, R15, R16, R15 ;  /* 0x000000100f0f7223 */ /* 0x000fee000000000f */
.L_x_151:
[----:B------:R-:W-:Y:S05]  /*9bd0*/  BSYNC.RECONVERGENT B1 ;  /* 0x0000000000017941 */ /* 0x000fea0003800200 */
.L_x_149:
        /* <DEDUP_REMOVED lines=11> */
.L_x_153:
[----:B------:R-:W1:Y:S02]  /*9c90*/  MUFU.RCP R16, R43 ;  /* 0x0000002b00107308 */ /* 0x000e640000001000 */
[----:B-1----:R-:W-:Y:S04]  /*9ca0*/  FFMA R17, R43, R16, -1 ;  /* 0xbf8000002b117423 */ /* 0x002fe80000000010 */
[----:B------:R-:W-:Y:S04]  /*9cb0*/  FADD.FTZ R17, -R17, -RZ ;  /* 0x800000ff11117221 */ /* 0x000fe80000010100 */
[----:B------:R-:W-:Y:S07]  /*9cc0*/  FFMA R16, R16, R17, R16 ;  /* 0x0000001110107223 */ /* 0x000fee0000000010 */
.L_x_154:
[----:B------:R-:W-:Y:S05]  /*9cd0*/  BSYNC.RECONVERGENT B1 ;  /* 0x0000000000017941 */ /* 0x000fea0003800200 */
.L_x_152:
        /* <DEDUP_REMOVED lines=11> */
.L_x_156:
[----:B------:R-:W1:Y:S02]  /*9d90*/  MUFU.RCP R17, R34 ;  /* 0x0000002200117308 */ /* 0x000e640000001000 */
[----:B-1----:R-:W-:Y:S04]  /*9da0*/  FFMA R18, R34, R17, -1 ;  /* 0xbf80000022127423 */ /* 0x002fe80000000011 */
[----:B------:R-:W-:Y:S04]  /*9db0*/  FADD.FTZ R18, -R18, -RZ ;  /* 0x800000ff12127221 */ /* 0x000fe80000010100 */
[----:B------:R-:W-:Y:S07]  /*9dc0*/  FFMA R17, R17, R18, R17 ;  /* 0x0000001211117223 */ /* 0x000fee0000000011 */
.L_x_157:
[----:B------:R-:W-:Y:S05]  /*9dd0*/  BSYNC.RECONVERGENT B1 ;  /* 0x0000000000017941 */ /* 0x000fea0003800200 */
.L_x_155:
        /* <DEDUP_REMOVED lines=11> */
.L_x_159:
[----:B------:R-:W1:Y:S02]  /*9e90*/  MUFU.RCP R18, R97 ;  /* 0x0000006100127308 */ /* 0x000e640000001000 */
[----:B-1----:R-:W-:Y:S04]  /*9ea0*/  FFMA R19, R97, R18, -1 ;  /* 0xbf80000061137423 */ /* 0x002fe80000000012 */
[----:B------:R-:W-:Y:S04]  /*9eb0*/  FADD.FTZ R19, -R19, -RZ ;  /* 0x800000ff13137221 */ /* 0x000fe80000010100 */
[----:B------:R-:W-:Y:S07]  /*9ec0*/  FFMA R18, R18, R19, R18 ;  /* 0x0000001312127223 */ /* 0x000fee0000000012 */
.L_x_160:
[----:B------:R-:W-:Y:S05]  /*9ed0*/  BSYNC.RECONVERGENT B1 ;  /* 0x0000000000017941 */ /* 0x000fea0003800200 */
.L_x_158:
        /* <DEDUP_REMOVED lines=11> */
.L_x_162:
[----:B------:R-:W1:Y:S02]  /*9f90*/  MUFU.RCP R19, R96 ;  /* 0x0000006000137308 */ /* 0x000e640000001000 */
[----:B-1----:R-:W-:Y:S04]  /*9fa0*/  FFMA R20, R96, R19, -1 ;  /* 0xbf80000060147423 */ /* 0x002fe80000000013 */
[----:B------:R-:W-:Y:S04]  /*9fb0*/  FADD.FTZ R20, -R20, -RZ ;  /* 0x800000ff14147221 */ /* 0x000fe80000010100 */
[----:B------:R-:W-:Y:S07]  /*9fc0*/  FFMA R19, R19, R20, R19 ;  /* 0x0000001413137223 */ /* 0x000fee0000000013 */
.L_x_163:
[----:B------:R-:W-:Y:S05]  /*9fd0*/  BSYNC.RECONVERGENT B1 ;  /* 0x0000000000017941 */ /* 0x000fea0003800200 */
.L_x_161:
        /* <DEDUP_REMOVED lines=11> */
.L_x_165:
[----:B------:R-:W1:Y:S02]  /*a090*/  MUFU.RCP R20, R39 ;  /* 0x0000002700147308 */ /* 0x000e640000001000 */
[----:B-1----:R-:W-:Y:S04]  /*a0a0*/  FFMA R21, R39, R20, -1 ;  /* 0xbf80000027157423 */ /* 0x002fe80000000014 */
[----:B------:R-:W-:Y:S04]  /*a0b0*/  FADD.FTZ R21, -R21, -RZ ;  /* 0x800000ff15157221 */ /* 0x000fe80000010100 */
[----:B------:R-:W-:Y:S07]  /*a0c0*/  FFMA R20, R20, R21, R20 ;  /* 0x0000001514147223 */ /* 0x000fee0000000014 */
.L_x_166:
[----:B------:R-:W-:Y:S05]  /*a0d0*/  BSYNC.RECONVERGENT B1 ;  /* 0x0000000000017941 */ /* 0x000fea0003800200 */
.L_x_164:
        /* <DEDUP_REMOVED lines=11> */
.L_x_168:
[----:B------:R-:W1:Y:S02]  /*a190*/  MUFU.RCP R21, R56 ;  /* 0x0000003800157308 */ /* 0x000e640000001000 */
[----:B-1----:R-:W-:Y:S04]  /*a1a0*/  FFMA R22, R56, R21, -1 ;  /* 0xbf80000038167423 */ /* 0x002fe80000000015 */
[----:B------:R-:W-:Y:S04]  /*a1b0*/  FADD.FTZ R22, -R22, -RZ ;  /* 0x800000ff16167221 */ /* 0x000fe80000010100 */
[----:B------:R-:W-:Y:S07]  /*a1c0*/  FFMA R21, R21, R22, R21 ;  /* 0x0000001615157223 */ /* 0x000fee0000000015 */
.L_x_169:
[----:B------:R-:W-:Y:S05]  /*a1d0*/  BSYNC.RECONVERGENT B1 ;  /* 0x0000000000017941 */ /* 0x000fea0003800200 */
.L_x_167:
        /* <DEDUP_REMOVED lines=11> */
.L_x_171:
[----:B------:R-:W1:Y:S02]  /*a290*/  MUFU.RCP R22, R85 ;  /* 0x0000005500167308 */ /* 0x000e640000001000 */
[----:B-1----:R-:W-:Y:S04]  /*a2a0*/  FFMA R23, R85, R22, -1 ;  /* 0xbf80000055177423 */ /* 0x002fe80000000016 */
[----:B------:R-:W-:Y:S04]  /*a2b0*/  FADD.FTZ R23, -R23, -RZ ;  /* 0x800000ff17177221 */ /* 0x000fe80000010100 */
[----:B------:R-:W-:Y:S07]  /*a2c0*/  FFMA R22, R22, R23, R22 ;  /* 0x0000001716167223 */ /* 0x000fee0000000016 */
.L_x_172:
[----:B------:R-:W-:Y:S05]  /*a2d0*/  BSYNC.RECONVERGENT B1 ;  /* 0x0000000000017941 */ /* 0x000fea0003800200 */
.L_x_170:
        /* <DEDUP_REMOVED lines=11> */
.L_x_174:
[----:B------:R-:W1:Y:S02]  /*a390*/  MUFU.RCP R23, R94 ;  /* 0x0000005e00177308 */ /* 0x000e640000001000 */
[----:B-1----:R-:W-:Y:S04]  /*a3a0*/  FFMA R24, R94, R23, -1 ;  /* 0xbf8000005e187423 */ /* 0x002fe80000000017 */
[----:B------:R-:W-:Y:S04]  /*a3b0*/  FADD.FTZ R24, -R24, -RZ ;  /* 0x800000ff18187221 */ /* 0x000fe80000010100 */
[----:B------:R-:W-:Y:S07]  /*a3c0*/  FFMA R23, R23, R24, R23 ;  /* 0x0000001817177223 */ /* 0x000fee0000000017 */
.L_x_175:
[----:B------:R-:W-:Y:S05]  /*a3d0*/  BSYNC.RECONVERGENT B1 ;  /* 0x0000000000017941 */ /* 0x000fea0003800200 */
.L_x_173:
        /* <DEDUP_REMOVED lines=11> */
.L_x_177:
[----:B------:R-:W1:Y:S02]  /*a490*/  MUFU.RCP R24, R83 ;  /* 0x0000005300187308 */ /* 0x000e640000001000 */
[----:B-1----:R-:W-:Y:S04]  /*a4a0*/  FFMA R25, R83, R24, -1 ;  /* 0xbf80000053197423 */ /* 0x002fe80000000018 */
[----:B------:R-:W-:Y:S04]  /*a4b0*/  FADD.FTZ R25, -R25, -RZ ;  /* 0x800000ff19197221 */ /* 0x000fe80000010100 */
[----:B------:R-:W-:Y:S07]  /*a4c0*/  FFMA R24, R24, R25, R24 ;  /* 0x0000001918187223 */ /* 0x000fee0000000018 */
.L_x_178:
[----:B------:R-:W-:Y:S05]  /*a4d0*/  BSYNC.RECONVERGENT B1 ;  /* 0x0000000000017941 */ /* 0x000fea0003800200 */
.L_x_176:
        /* <DEDUP_REMOVED lines=11> */
.L_x_180:
[----:B------:R-:W1:Y:S02]  /*a590*/  MUFU.RCP R25, R92 ;  /* 0x0000005c00197308 */ /* 0x000e640000001000 */
[----:B-1----:R-:W-:Y:S04]  /*a5a0*/  FFMA R26, R92, R25, -1 ;  /* 0xbf8000005c1a7423 */ /* 0x002fe80000000019 */
[----:B------:R-:W-:Y:S04]  /*a5b0*/  FADD.FTZ R26, -R26, -RZ ;  /* 0x800000ff1a1a7221 */ /* 0x000fe80000010100 */
[----:B------:R-:W-:Y:S07]  /*a5c0*/  FFMA R25, R25, R26, R25 ;  /* 0x0000001a19197223 */ /* 0x000fee0000000019 */
.L_x_181:
[----:B------:R-:W-:Y:S05]  /*a5d0*/  BSYNC.RECONVERGENT B1 ;  /* 0x0000000000017941 */ /* 0x000fea0003800200 */
.L_x_179:
        /* <DEDUP_REMOVED lines=11> */
.L_x_183:
[----:B------:R-:W1:Y:S02]  /*a690*/  MUFU.RCP R26, R37 ;  /* 0x00000025001a7308 */ /* 0x000e640000001000 */
[----:B-1----:R-:W-:Y:S04]  /*a6a0*/  FFMA R27, R37, R26, -1 ;  /* 0xbf800000251b7423 */ /* 0x002fe8000000001a */
[----:B------:R-:W-:Y:S04]  /*a6b0*/  FADD.FTZ R27, -R27, -RZ ;  /* 0x800000ff1b1b7221 */ /* 0x000fe80000010100 */
[----:B------:R-:W-:Y:S07]  /*a6c0*/  FFMA R26, R26, R27, R26 ;  /* 0x0000001b1a1a7223 */ /* 0x000fee000000001a */
.L_x_184:
[----:B------:R-:W-:Y:S05]  /*a6d0*/  BSYNC.RECONVERGENT B1 ;  /* 0x0000000000017941 */ /* 0x000fea0003800200 */
.L_x_182:
        /* <DEDUP_REMOVED lines=11> */
.L_x_186:
[----:B------:R-:W1:Y:S02]  /*a790*/  MUFU.RCP R27, R40 ;  /* 0x00000028001b7308 */ /* 0x000e640000001000 */
[----:B-1----:R-:W-:Y:S04]  /*a7a0*/  FFMA R28, R40, R27, -1 ;  /* 0xbf800000281c7423 */ /* 0x002fe8000000001b */
[----:B------:R-:W-:Y:S04]  /*a7b0*/  FADD.FTZ R28, -R28, -RZ ;  /* 0x800000ff1c1c7221 */ /* 0x000fe80000010100 */
[----:B------:R-:W-:Y:S07]  /*a7c0*/  FFMA R27, R27, R28, R27 ;  /* 0x0000001c1b1b7223 */ /* 0x000fee000000001b */
.L_x_187:
[----:B------:R-:W-:Y:S05]  /*a7d0*/  BSYNC.RECONVERGENT B1 ;  /* 0x0000000000017941 */ /* 0x000fea0003800200 */
.L_x_185:
        /* <DEDUP_REMOVED lines=11> */
.L_x_189:
[----:B------:R-:W1:Y:S02]  /*a890*/  MUFU.RCP R28, R95 ;  /* 0x0000005f001c7308 */ /* 0x000e640000001000 */
[----:B-1----:R-:W-:Y:S04]  /*a8a0*/  FFMA R29, R95, R28, -1 ;  /* 0xbf8000005f1d7423 */ /* 0x002fe8000000001c */
[----:B------:R-:W-:Y:S04]  /*a8b0*/  FADD.FTZ R29, -R29, -RZ ;  /* 0x800000ff1d1d7221 */ /* 0x000fe80000010100 */
[----:B------:R-:W-:Y:S07]  /*a8c0*/  FFMA R28, R28, R29, R28 ;  /* 0x0000001d1c1c7223 */ /* 0x000fee000000001c */
.L_x_190:
[----:B------:R-:W-:Y:S05]  /*a8d0*/  BSYNC.RECONVERGENT B1 ;  /* 0x0000000000017941 */ /* 0x000fea0003800200 */
.L_x_188:
        /* <DEDUP_REMOVED lines=11> */
.L_x_192:
[----:B------:R-:W1:Y:S02]  /*a990*/  MUFU.RCP R29, R90 ;  /* 0x0000005a001d7308 */ /* 0x000e640000001000 */
[----:B-1----:R-:W-:Y:S04]  /*a9a0*/  FFMA R30, R90, R29, -1 ;  /* 0xbf8000005a1e7423 */ /* 0x002fe8000000001d */
[----:B------:R-:W-:Y:S04]  /*a9b0*/  FADD.FTZ R30, -R30, -RZ ;  /* 0x800000ff1e1e7221 */ /* 0x000fe80000010100 */
[----:B------:R-:W-:Y:S07]  /*a9c0*/  FFMA R29, R29, R30, R29 ;  /* 0x0000001e1d1d7223 */ /* 0x000fee000000001d */
.L_x_193:
[----:B------:R-:W-:Y:S05]  /*a9d0*/  BSYNC.RECONVERGENT B1 ;  /* 0x0000000000017941 */ /* 0x000fea0003800200 */
.L_x_191:
        /* <DEDUP_REMOVED lines=11> */
.L_x_195:
[----:B------:R-:W1:Y:S02]  /*aa90*/  MUFU.RCP R30, R33 ;  /* 0x00000021001e7308 */ /* 0x000e640000001000 */
[----:B-1----:R-:W-:Y:S04]  /*aaa0*/  FFMA R31, R33, R30, -1 ;  /* 0xbf800000211f7423 */ /* 0x002fe8000000001e */
[----:B------:R-:W-:Y:S04]  /*aab0*/  FADD.FTZ R31, -R31, -RZ ;  /* 0x800000ff1f1f7221 */ /* 0x000fe80000010100 */
[----:B------:R-:W-:Y:S07]  /*aac0*/  FFMA R30, R30, R31, R30 ;  /* 0x0000001f1e1e7223 */ /* 0x000fee000000001e */
.L_x_196:
[----:B------:R-:W-:Y:S05]  /*aad0*/  BSYNC.RECONVERGENT B1 ;  /* 0x0000000000017941 */ /* 0x000fea0003800200 */
.L_x_194:
        /* <DEDUP_REMOVED lines=11> */
.L_x_198:
[----:B------:R-:W1:Y:S02]  /*ab90*/  MUFU.RCP R31, R32 ;  /* 0x00000020001f7308 */ /* 0x000e640000001000 */
[----:B-1----:R-:W-:Y:S04]  /*aba0*/  FFMA R33, R32, R31, -1 ;  /* 0xbf80000020217423 */ /* 0x002fe8000000001f */
[----:B------:R-:W-:Y:S04]  /*abb0*/  FADD.FTZ R34, -R33, -RZ ;  /* 0x800000ff21227221 */ /* 0x000fe80000010100 */
[----:B------:R-:W-:Y:S07]  /*abc0*/  FFMA R31, R31, R34, R31 ;  /* 0x000000221f1f7223 */ /* 0x000fee000000001f */
.L_x_199:
[----:B------:R-:W-:Y:S05]  /*abd0*/  BSYNC.RECONVERGENT B1 ;  /* 0x0000000000017941 */ /* 0x000fea0003800200 */
.L_x_197:
        /* <DEDUP_REMOVED lines=11> */
.L_x_201:
[----:B------:R-:W1:Y:S02]  /*ac90*/  MUFU.RCP R32, R93 ;  /* 0x0000005d00207308 */ /* 0x000e640000001000 */
[----:B-1----:R-:W-:Y:S04]  /*aca0*/  FFMA R33, R93, R32, -1 ;  /* 0xbf8000005d217423 */ /* 0x002fe80000000020 */
[----:B------:R-:W-:Y:S04]  /*acb0*/  FADD.FTZ R33, -R33, -RZ ;  /* 0x800000ff21217221 */ /* 0x000fe80000010100 */
[----:B------:R-:W-:Y:S07]  /*acc0*/  FFMA R32, R32, R33, R32 ;  /* 0x0000002120207223 */ /* 0x000fee0000000020 */
.L_x_202:
[----:B------:R-:W-:Y:S05]  /*acd0*/  BSYNC.RECONVERGENT B1 ;  /* 0x0000000000017941 */ /* 0x000fea0003800200 */
.L_x_200:
        /* <DEDUP_REMOVED lines=11> */
.L_x_204:
[----:B------:R-:W1:Y:S02]  /*ad90*/  MUFU.RCP R33, R88 ;  /* 0x0000005800217308 */ /* 0x000e640000001000 */
[----:B-1----:R-:W-:Y:S04]  /*ada0*/  FFMA R34, R88, R33, -1 ;  /* 0xbf80000058227423 */ /* 0x002fe80000000021 */
[----:B------:R-:W-:Y:S04]  /*adb0*/  FADD.FTZ R34, -R34, -RZ ;  /* 0x800000ff22227221 */ /* 0x000fe80000010100 */
[----:B------:R-:W-:Y:S07]  /*adc0*/  FFMA R33, R33, R34, R33 ;  /* 0x0000002221217223 */ /* 0x000fee0000000021 */
.L_x_205:
[----:B------:R-:W-:Y:S05]  /*add0*/  BSYNC.RECONVERGENT B1 ;  /* 0x0000000000017941 */ /* 0x000fea0003800200 */
.L_x_203:
        /* <DEDUP_REMOVED lines=11> */
.L_x_207:
[----:B------:R-:W1:Y:S02]  /*ae90*/  MUFU.RCP R34, R35 ;  /* 0x0000002300227308 */ /* 0x000e640000001000 */
[----:B-1----:R-:W-:Y:S04]  /*aea0*/  FFMA R36, R35, R34, -1 ;  /* 0xbf80000023247423 */ /* 0x002fe80000000022 */
[----:B------:R-:W-:Y:S04]  /*aeb0*/  FADD.FTZ R37, -R36, -RZ ;  /* 0x800000ff24257221 */ /* 0x000fe80000010100 */
[----:B------:R-:W-:Y:S07]  /*aec0*/  FFMA R34, R34, R37, R34 ;  /* 0x0000002522227223 */ /* 0x000fee0000000022 */
.L_x_208:
[----:B------:R-:W-:Y:S05]  /*aed0*/  BSYNC.RECONVERGENT B1 ;  /* 0x0000000000017941 */ /* 0x000fea0003800200 */
.L_x_206:
        /* <DEDUP_REMOVED lines=11> */
.L_x_210:
[----:B------:R-:W1:Y:S02]  /*af90*/  MUFU.RCP R35, R38 ;  /* 0x0000002600237308 */ /* 0x000e640000001000 */
[----:B-1----:R-:W-:Y:S04]  /*afa0*/  FFMA R36, R38, R35, -1 ;  /* 0xbf80000026247423 */ /* 0x002fe80000000023 */
[----:B------:R-:W-:Y:S04]  /*afb0*/  FADD.FTZ R36, -R36, -RZ ;  /* 0x800000ff24247221 */ /* 0x000fe80000010100 */
[----:B------:R-:W-:Y:S07]  /*afc0*/  FFMA R35, R35, R36, R35 ;  /* 0x0000002423237223 */ /* 0x000fee0000000023 */
.L_x_211:
[----:B------:R-:W-:Y:S05]  /*afd0*/  BSYNC.RECONVERGENT B1 ;  /* 0x0000000000017941 */ /* 0x000fea0003800200 */
.L_x_209:
        /* <DEDUP_REMOVED lines=11> */
.L_x_213:
[----:B------:R-:W1:Y:S02]  /*b090*/  MUFU.RCP R36, R81 ;  /* 0x0000005100247308 */ /* 0x000e640000001000 */
[----:B-1----:R-:W-:Y:S04]  /*b0a0*/  FFMA R37, R81, R36, -1 ;  /* 0xbf80000051257423 */ /* 0x002fe80000000024 */
[----:B------:R-:W-:Y:S04]  /*b0b0*/  FADD.FTZ R37, -R37, -RZ ;  /* 0x800000ff25257221 */ /* 0x000fe80000010100 */
[----:B------:R-:W-:Y:S07]  /*b0c0*/  FFMA R36, R36, R37, R36 ;  /* 0x0000002524247223 */ /* 0x000fee0000000024 */
.L_x_214:
[----:B------:R-:W-:Y:S05]  /*b0d0*/  BSYNC.RECONVERGENT B1 ;  /* 0x0000000000017941 */ /* 0x000fea0003800200 */
.L_x_212:
        /* <DEDUP_REMOVED lines=11> */
.L_x_216:
[----:B------:R-:W1:Y:S02]  /*b190*/  MUFU.RCP R37, R86 ;  /* 0x0000005600257308 */ /* 0x000e640000001000 */
[----:B-1----:R-:W-:Y:S04]  /*b1a0*/  FFMA R38, R86, R37, -1 ;  /* 0xbf80000056267423 */ /* 0x002fe80000000025 */
[----:B------:R-:W-:Y:S04]  /*b1b0*/  FADD.FTZ R38, -R38, -RZ ;  /* 0x800000ff26267221 */ /* 0x000fe80000010100 */
[----:B------:R-:W-:Y:S07]  /*b1c0*/  FFMA R37, R37, R38, R37 ;  /* 0x0000002625257223 */ /* 0x000fee0000000025 */
.L_x_217:
[----:B------:R-:W-:Y:S05]  /*b1d0*/  BSYNC.RECONVERGENT B1 ;  /* 0x0000000000017941 */ /* 0x000fea0003800200 */
.L_x_215:
        /* <DEDUP_REMOVED lines=11> */
.L_x_219:
[----:B------:R-:W1:Y:S02]  /*b290*/  MUFU.RCP R38, R67 ;  /* 0x0000004300267308 */ /* 0x000e640000001000 */
[----:B-1----:R-:W-:Y:S04]  /*b2a0*/  FFMA R39, R67, R38, -1 ;  /* 0xbf80000043277423 */ /* 0x002fe80000000026 */
[----:B------:R-:W-:Y:S04]  /*b2b0*/  FADD.FTZ R39, -R39, -RZ ;  /* 0x800000ff27277221 */ /* 0x000fe80000010100 */
[----:B------:R-:W-:Y:S07]  /*b2c0*/  FFMA R38, R38, R39, R38 ;  /* 0x0000002726267223 */ /* 0x000fee0000000026 */
.L_x_220:
[----:B------:R-:W-:Y:S05]  /*b2d0*/  BSYNC.RECONVERGENT B1 ;  /* 0x0000000000017941 */ /* 0x000fea0003800200 */
.L_x_218:
        /* <DEDUP_REMOVED lines=11> */
.L_x_222:
[----:B------:R-:W1:Y:S02]  /*b390*/  MUFU.RCP R39, R84 ;  /* 0x0000005400277308 */ /* 0x000e640000001000 */
[----:B-1----:R-:W-:Y:S04]  /*b3a0*/  FFMA R40, R84, R39, -1 ;  /* 0xbf80000054287423 */ /* 0x002fe80000000027 */
[----:B------:R-:W-:Y:S04]  /*b3b0*/  FADD.FTZ R40, -R40, -RZ ;  /* 0x800000ff28287221 */ /* 0x000fe80000010100 */
[----:B------:R-:W-:Y:S07]  /*b3c0*/  FFMA R39, R39, R40, R39 ;  /* 0x0000002827277223 */ /* 0x000fee0000000027 */
.L_x_223:
[----:B------:R-:W-:Y:S05]  /*b3d0*/  BSYNC.RECONVERGENT B1 ;  /* 0x0000000000017941 */ /* 0x000fea0003800200 */
.L_x_221:
        /* <DEDUP_REMOVED lines=11> */
.L_x_225:
[----:B------:R-:W1:Y:S02]  /*b490*/  MUFU.RCP R40, R41 ;  /* 0x0000002900287308 */ /* 0x000e640000001000 */
[----:B-1----:R-:W-:Y:S04]  /*b4a0*/  FFMA R43, R41, R40, -1 ;  /* 0xbf800000292b7423 */ /* 0x002fe80000000028 */
[----:B------:R-:W-:Y:S04]  /*b4b0*/  FADD.FTZ R43, -R43, -RZ ;  /* 0x800000ff2b2b7221 */ /* 0x000fe80000010100 */
[----:B------:R-:W-:Y:S07]  /*b4c0*/  FFMA R40, R40, R43, R40 ;  /* 0x0000002b28287223 */ /* 0x000fee0000000028 */
.L_x_226:
[----:B------:R-:W-:Y:S05]  /*b4d0*/  BSYNC.RECONVERGENT B1 ;  /* 0x0000000000017941 */ /* 0x000fea0003800200 */
.L_x_224:
        /* <DEDUP_REMOVED lines=11> */
.L_x_228:
[----:B------:R-:W1:Y:S02]  /*b590*/  MUFU.RCP R41, R42 ;  /* 0x0000002a00297308 */ /* 0x000e640000001000 */
[----:B-1----:R-:W-:Y:S04]  /*b5a0*/  FFMA R43, R42, R41, -1 ;  /* 0xbf8000002a2b7423 */ /* 0x002fe80000000029 */
[----:B------:R-:W-:Y:S04]  /*b5b0*/  FADD.FTZ R56, -R43, -RZ ;  /* 0x800000ff2b387221 */ /* 0x000fe80000010100 */
[----:B------:R-:W-:Y:S07]  /*b5c0*/  FFMA R41, R41, R56, R41 ;  /* 0x0000003829297223 */ /* 0x000fee0000000029 */
.L_x_229:
[----:B------:R-:W-:Y:S05]  /*b5d0*/  BSYNC.RECONVERGENT B1 ;  /* 0x0000000000017941 */ /* 0x000fea0003800200 */
.L_x_227:
        /* <DEDUP_REMOVED lines=11> */
.L_x_231:
[----:B------:R-:W1:Y:S02]  /*b690*/  MUFU.RCP R42, R47 ;  /* 0x0000002f002a7308 */ /* 0x000e640000001000 */
[----:B-1----:R-:W-:Y:S04]  /*b6a0*/  FFMA R43, R47, R42, -1 ;  /* 0xbf8000002f2b7423 */ /* 0x002fe8000000002a */
[----:B------:R-:W-:Y:S04]  /*b6b0*/  FADD.FTZ R43, -R43, -RZ ;  /* 0x800000ff2b2b7221 */ /* 0x000fe80000010100 */
[----:B------:R-:W-:Y:S07]  /*b6c0*/  FFMA R42, R42, R43, R42 ;  /* 0x0000002b2a2a7223 */ /* 0x000fee000000002a */
.L_x_232:
[----:B------:R-:W-:Y:S05]  /*b6d0*/  BSYNC.RECONVERGENT B1 ;  /* 0x0000000000017941 */ /* 0x000fea0003800200 */
.L_x_230:
        /* <DEDUP_REMOVED lines=11> */
.L_x_234:
[----:B------:R-:W1:Y:S02]  /*b790*/  MUFU.RCP R43, R44 ;  /* 0x0000002c002b7308 */ /* 0x000e640000001000 */
[----:B-1----:R-:W-:Y:S04]  /*b7a0*/  FFMA R47, R44, R43, -1 ;  /* 0xbf8000002c2f7423 */ /* 0x002fe8000000002b */
[----:B------:R-:W-:Y:S04]  /*b7b0*/  FADD.FTZ R56, -R47, -RZ ;  /* 0x800000ff2f387221 */ /* 0x000fe80000010100 */
[----:B------:R-:W-:Y:S07]  /*b7c0*/  FFMA R43, R43, R56, R43 ;  /* 0x000000382b2b7223 */ /* 0x000fee000000002b */
.L_x_235:
[----:B------:R-:W-:Y:S05]  /*b7d0*/  BSYNC.RECONVERGENT B1 ;  /* 0x0000000000017941 */ /* 0x000fea0003800200 */
.L_x_233:
        /* <DEDUP_REMOVED lines=11> */
.L_x_237:
[----:B------:R-:W1:Y:S02]  /*b890*/  MUFU.RCP R44, R45 ;  /* 0x0000002d002c7308 */ /* 0x000e640000001000 */
[----:B-1----:R-:W-:Y:S04]  /*b8a0*/  FFMA R47, R45, R44, -1 ;  /* 0xbf8000002d2f7423 */ /* 0x002fe8000000002c */
[----:B------:R-:W-:Y:S04]  /*b8b0*/  FADD.FTZ R47, -R47, -RZ ;  /* 0x800000ff2f2f7221 */ /* 0x000fe80000010100 */
[----:B------:R-:W-:Y:S07]  /*b8c0*/  FFMA R44, R44, R47, R44 ;  /* 0x0000002f2c2c7223 */ /* 0x000fee000000002c */
.L_x_238:
[----:B------:R-:W-:Y:S05]  /*b8d0*/  BSYNC.RECONVERGENT B1 ;  /* 0x0000000000017941 */ /* 0x000fea0003800200 */
.L_x_236:
        /* <DEDUP_REMOVED lines=11> */
.L_x_240:
[----:B------:R-:W1:Y:S02]  /*b990*/  MUFU.RCP R45, R46 ;  /* 0x0000002e002d7308 */ /* 0x000e640000001000 */
[----:B-1----:R-:W-:Y:S04]  /*b9a0*/  FFMA R47, R46, R45, -1 ;  /* 0xbf8000002e2f7423 */ /* 0x002fe8000000002d */
[----:B------:R-:W-:Y:S04]  /*b9b0*/  FADD.FTZ R56, -R47, -RZ ;  /* 0x800000ff2f387221 */ /* 0x000fe80000010100 */
[----:B------:R-:W-:Y:S07]  /*b9c0*/  FFMA R45, R45, R56, R45 ;  /* 0x000000382d2d7223 */ /* 0x000fee000000002d */
.L_x_241:
[----:B------:R-:W-:Y:S05]  /*b9d0*/  BSYNC.RECONVERGENT B1 ;  /* 0x0000000000017941 */ /* 0x000fea0003800200 */
.L_x_239:
        /* <DEDUP_REMOVED lines=11> */
.L_x_243:
[----:B------:R-:W1:Y:S02]  /*ba90*/  MUFU.RCP R46, R101 ;  /* 0x00000065002e7308 */ /* 0x000e640000001000 */
[----:B-1----:R-:W-:Y:S04]  /*baa0*/  FFMA R47, R101, R46, -1 ;  /* 0xbf800000652f7423 */ /* 0x002fe8000000002e */
[----:B------:R-:W-:Y:S04]  /*bab0*/  FADD.FTZ R47, -R47, -RZ ;  /* 0x800000ff2f2f7221 */ /* 0x000fe80000010100 */
[----:B------:R-:W-:Y:S07]  /*bac0*/  FFMA R46, R46, R47, R46 ;  /* 0x0000002f2e2e7223 */ /* 0x000fee000000002e */
.L_x_244:
[----:B------:R-:W-:Y:S05]  /*bad0*/  BSYNC.RECONVERGENT B1 ;  /* 0x0000000000017941 */ /* 0x000fea0003800200 */
.L_x_242:
        /* <DEDUP_REMOVED lines=11> */
.L_x_246:
[----:B------:R-:W1:Y:S02]  /*bb90*/  MUFU.RCP R47, R48 ;  /* 0x00000030002f7308 */ /* 0x000e640000001000 */
[----:B-1----:R-:W-:Y:S04]  /*bba0*/  FFMA R56, R48, R47, -1 ;  /* 0xbf80000030387423 */ /* 0x002fe8000000002f */
[----:B------:R-:W-:Y:S04]  /*bbb0*/  FADD.FTZ R56, -R56, -RZ ;  /* 0x800000ff38387221 */ /* 0x000fe80000010100 */
[----:B------:R-:W-:Y:S07]  /*bbc0*/  FFMA R47, R47, R56, R47 ;  /* 0x000000382f2f7223 */ /* 0x000fee000000002f */
.L_x_247:
[----:B------:R-:W-:Y:S05]  /*bbd0*/  BSYNC.RECONVERGENT B1 ;  /* 0x0000000000017941 */ /* 0x000fea0003800200 */
.L_x_245:
        /* <DEDUP_REMOVED lines=11> */
.L_x_249:
[----:B------:R-:W1:Y:S02]  /*bc90*/  MUFU.RCP R48, R49 ;  /* 0x0000003100307308 */ /* 0x000e640000001000 */
[----:B-1----:R-:W-:Y:S04]  /*bca0*/  FFMA R56, R49, R48, -1 ;  /* 0xbf80000031387423 */ /* 0x002fe80000000030 */
[----:B------:R-:W-:Y:S04]  /*bcb0*/  FADD.FTZ R57, -R56, -RZ ;  /* 0x800000ff38397221 */ /* 0x000fe80000010100 */
[----:B------:R-:W-:Y:S07]  /*bcc0*/  FFMA R48, R48, R57, R48 ;  /* 0x0000003930307223 */ /* 0x000fee0000000030 */
.L_x_250:
[----:B------:R-:W-:Y:S05]  /*bcd0*/  BSYNC.RECONVERGENT B1 ;  /* 0x0000000000017941 */ /* 0x000fea0003800200 */
.L_x_248:
        /* <DEDUP_REMOVED lines=11> */
.L_x_252:
[----:B------:R-:W1:Y:S02]  /*bd90*/  MUFU.RCP R49, R50 ;  /* 0x0000003200317308 */ /* 0x000e640000001000 */
[----:B-1----:R-:W-:Y:S04]  /*bda0*/  FFMA R56, R50, R49, -1 ;  /* 0xbf80000032387423 */ /* 0x002fe80000000031 */
[----:B------:R-:W-:Y:S04]  /*bdb0*/  FADD.FTZ R56, -R56, -RZ ;  /* 0x800000ff38387221 */ /* 0x000fe80000010100 */
[----:B------:R-:W-:Y:S07]  /*bdc0*/  FFMA R49, R49, R56, R49 ;  /* 0x0000003831317223 */ /* 0x000fee0000000031 */
.L_x_253:
[----:B------:R-:W-:Y:S05]  /*bdd0*/  BSYNC.RECONVERGENT B1 ;  /* 0x0000000000017941 */ /* 0x000fea0003800200 */
.L_x_251:
        /* <DEDUP_REMOVED lines=11> */
.L_x_255:
[----:B------:R-:W1:Y:S02]  /*be90*/  MUFU.RCP R50, R51 ;  /* 0x0000003300327308 */ /* 0x000e640000001000 */
[----:B-1----:R-:W-:Y:S04]  /*bea0*/  FFMA R56, R51, R50, -1 ;  /* 0xbf80000033387423 */ /* 0x002fe80000000032 */
[----:B------:R-:W-:Y:S04]  /*beb0*/  FADD.FTZ R57, -R56, -RZ ;  /* 0x800000ff38397221 */ /* 0x000fe80000010100 */
[----:B------:R-:W-:Y:S07]  /*bec0*/  FFMA R50, R50, R57, R50 ;  /* 0x0000003932327223 */ /* 0x000fee0000000032 */
.L_x_256:
[----:B------:R-:W-:Y:S05]  /*bed0*/  BSYNC.RECONVERGENT B1 ;  /* 0x0000000000017941 */ /* 0x000fea0003800200 */
.L_x_254:
        /* <DEDUP_REMOVED lines=11> */
.L_x_258:
[----:B------:R-:W1:Y:S02]  /*bf90*/  MUFU.RCP R51, R52 ;  /* 0x0000003400337308 */ /* 0x000e640000001000 */
[----:B-1----:R-:W-:Y:S04]  /*bfa0*/  FFMA R56, R52, R51, -1 ;  /* 0xbf80000034387423 */ /* 0x002fe80000000033 */
[----:B------:R-:W-:Y:S04]  /*bfb0*/  FADD.FTZ R56, -R56, -RZ ;  /* 0x800000ff38387221 */ /* 0x000fe80000010100 */
[----:B------:R-:W-:Y:S07]  /*bfc0*/  FFMA R51, R51, R56, R51 ;  /* 0x0000003833337223 */ /* 0x000fee0000000033 */
.L_x_259:
[----:B------:R-:W-:Y:S05]  /*bfd0*/  BSYNC.RECONVERGENT B1 ;  /* 0x0000000000017941 */ /* 0x000fea0003800200 */
.L_x_257:
        /* <DEDUP_REMOVED lines=11> */
.L_x_261:
[----:B------:R-:W1:Y:S02]  /*c090*/  MUFU.RCP R52, R53 ;  /* 0x0000003500347308 */ /* 0x000e640000001000 */
[----:B-1----:R-:W-:Y:S04]  /*c0a0*/  FFMA R56, R53, R52, -1 ;  /* 0xbf80000035387423 */ /* 0x002fe80000000034 */
[----:B------:R-:W-:Y:S04]  /*c0b0*/  FADD.FTZ R57, -R56, -RZ ;  /* 0x800000ff38397221 */ /* 0x000fe80000010100 */
[----:B------:R-:W-:Y:S07]  /*c0c0*/  FFMA R52, R52, R57, R52 ;  /* 0x0000003934347223 */ /* 0x000fee0000000034 */
.L_x_262:
[----:B------:R-:W-:Y:S05]  /*c0d0*/  BSYNC.RECONVERGENT B1 ;  /* 0x0000000000017941 */ /* 0x000fea0003800200 */
.L_x_260:
        /* <DEDUP_REMOVED lines=11> */
.L_x_264:
[----:B------:R-:W1:Y:S02]  /*c190*/  MUFU.RCP R53, R54 ;  /* 0x0000003600357308 */ /* 0x000e640000001000 */
[----:B-1----:R-:W-:Y:S04]  /*c1a0*/  FFMA R56, R54, R53, -1 ;  /* 0xbf80000036387423 */ /* 0x002fe80000000035 */
[----:B------:R-:W-:Y:S04]  /*c1b0*/  FADD.FTZ R56, -R56, -RZ ;  /* 0x800000ff38387221 */ /* 0x000fe80000010100 */
[----:B------:R-:W-:Y:S07]  /*c1c0*/  FFMA R53, R53, R56, R53 ;  /* 0x0000003835357223 */ /* 0x000fee0000000035 */
.L_x_265:
[----:B------:R-:W-:Y:S05]  /*c1d0*/  BSYNC.RECONVERGENT B1 ;  /* 0x0000000000017941 */ /* 0x000fea0003800200 */
.L_x_263:
        /* <DEDUP_REMOVED lines=11> */
.L_x_267:
[----:B------:R-:W1:Y:S02]  /*c290*/  MUFU.RCP R54, R55 ;  /* 0x0000003700367308 */ /* 0x000e640000001000 */
[----:B-1----:R-:W-:Y:S04]  /*c2a0*/  FFMA R56, R55, R54, -1 ;  /* 0xbf80000037387423 */ /* 0x002fe80000000036 */
[----:B------:R-:W-:Y:S04]  /*c2b0*/  FADD.FTZ R57, -R56, -RZ ;  /* 0x800000ff38397221 */ /* 0x000fe80000010100 */
[----:B------:R-:W-:Y:S07]  /*c2c0*/  FFMA R54, R54, R57, R54 ;  /* 0x0000003936367223 */ /* 0x000fee0000000036 */
.L_x_268:
[----:B------:R-:W-:Y:S05]  /*c2d0*/  BSYNC.RECONVERGENT B1 ;  /* 0x0000000000017941 */ /* 0x000fea0003800200 */
.L_x_266:
        /* <DEDUP_REMOVED lines=11> */
.L_x_270:
[----:B------:R-:W1:Y:S02]  /*c390*/  MUFU.RCP R55, R98 ;  /* 0x0000006200377308 */ /* 0x000e640000001000 */
[----:B-1----:R-:W-:Y:S04]  /*c3a0*/  FFMA R56, R98, R55, -1 ;  /* 0xbf80000062387423 */ /* 0x002fe80000000037 */
[----:B------:R-:W-:Y:S04]  /*c3b0*/  FADD.FTZ R56, -R56, -RZ ;  /* 0x800000ff38387221 */ /* 0x000fe80000010100 */
[----:B------:R-:W-:Y:S07]  /*c3c0*/  FFMA R55, R55, R56, R55 ;  /* 0x0000003837377223 */ /* 0x000fee0000000037 */
.L_x_271:
[----:B------:R-:W-:Y:S05]  /*c3d0*/  BSYNC.RECONVERGENT B1 ;  /* 0x0000000000017941 */ /* 0x000fea0003800200 */
.L_x_269:
        /* <DEDUP_REMOVED lines=11> */
.L_x_273:
[----:B------:R-:W1:Y:S02]  /*c490*/  MUFU.RCP R56, R91 ;  /* 0x0000005b00387308 */ /* 0x000e640000001000 */
[----:B-1----:R-:W-:Y:S04]  /*c4a0*/  FFMA R57, R91, R56, -1 ;  /* 0xbf8000005b397423 */ /* 0x002fe80000000038 */
[----:B------:R-:W-:Y:S04]  /*c4b0*/  FADD.FTZ R57, -R57, -RZ ;  /* 0x800000ff39397221 */ /* 0x000fe80000010100 */
[----:B------:R-:W-:Y:S07]  /*c4c0*/  FFMA R56, R56, R57, R56 ;  /* 0x0000003938387223 */ /* 0x000fee0000000038 */
.L_x_274:
[----:B------:R-:W-:Y:S05]  /*c4d0*/  BSYNC.RECONVERGENT B1 ;  /* 0x0000000000017941 */ /* 0x000fea0003800200 */
.L_x_272:
        /* <DEDUP_REMOVED lines=11> */
.L_x_276:
[----:B------:R-:W1:Y:S02]  /*c590*/  MUFU.RCP R57, R82 ;  /* 0x0000005200397308 */ /* 0x000e640000001000 */
[----:B-1----:R-:W-:Y:S04]  /*c5a0*/  FFMA R58, R82, R57, -1 ;  /* 0xbf800000523a7423 */ /* 0x002fe80000000039 */
[----:B------:R-:W-:Y:S04]  /*c5b0*/  FADD.FTZ R58, -R58, -RZ ;  /* 0x800000ff3a3a7221 */ /* 0x000fe80000010100 */
[----:B------:R-:W-:Y:S07]  /*c5c0*/  FFMA R57, R57, R58, R57 ;  /* 0x0000003a39397223 */ /* 0x000fee0000000039 */
.L_x_277:
[----:B------:R-:W-:Y:S05]  /*c5d0*/  BSYNC.RECONVERGENT B1 ;  /* 0x0000000000017941 */ /* 0x000fea0003800200 */
.L_x_275:
        /* <DEDUP_REMOVED lines=11> */
.L_x_279:
[----:B------:R-:W1:Y:S02]  /*c690*/  MUFU.RCP R58, R59 ;  /* 0x0000003b003a7308 */ /* 0x000e640000001000 */
[----:B-1----:R-:W-:Y:S04]  /*c6a0*/  FFMA R61, R59, R58, -1 ;  /* 0xbf8000003b3d7423 */ /* 0x002fe8000000003a */
[----:B------:R-:W-:Y:S04]  /*c6b0*/  FADD.FTZ R61, -R61, -RZ ;  /* 0x800000ff3d3d7221 */ /* 0x000fe80000010100 */
[----:B------:R-:W-:Y:S07]  /*c6c0*/  FFMA R58, R58, R61, R58 ;  /* 0x0000003d3a3a7223 */ /* 0x000fee000000003a */
.L_x_280:
[----:B------:R-:W-:Y:S05]  /*c6d0*/  BSYNC.RECONVERGENT B1 ;  /* 0x0000000000017941 */ /* 0x000fea0003800200 */
.L_x_278:
        /* <DEDUP_REMOVED lines=11> */
.L_x_282:
[----:B------:R-:W1:Y:S02]  /*c790*/  MUFU.RCP R59, R60 ;  /* 0x0000003c003b7308 */ /* 0x000e640000001000 */
[----:B-1----:R-:W-:Y:S04]  /*c7a0*/  FFMA R61, R60, R59, -1 ;  /* 0xbf8000003c3d7423 */ /* 0x002fe8000000003b */
[----:B------:R-:W-:Y:S04]  /*c7b0*/  FADD.FTZ R62, -R61, -RZ ;  /* 0x800000ff3d3e7221 */ /* 0x000fe80000010100 */
[----:B------:R-:W-:Y:S07]  /*c7c0*/  FFMA R59, R59, R62, R59 ;  /* 0x0000003e3b3b7223 */ /* 0x000fee000000003b */
.L_x_283:
[----:B------:R-:W-:Y:S05]  /*c7d0*/  BSYNC.RECONVERGENT B1 ;  /* 0x0000000000017941 */ /* 0x000fea0003800200 */
.L_x_281:
        /* <DEDUP_REMOVED lines=11> */
.L_x_285:
[----:B------:R-:W1:Y:S02]  /*c890*/  MUFU.RCP R60, R99 ;  /* 0x00000063003c7308 */ /* 0x000e640000001000 */
[----:B-1----:R-:W-:Y:S04]  /*c8a0*/  FFMA R61, R99, R60, -1 ;  /* 0xbf800000633d7423 */ /* 0x002fe8000000003c */
[----:B------:R-:W-:Y:S04]  /*c8b0*/  FADD.FTZ R61, -R61, -RZ ;  /* 0x800000ff3d3d7221 */ /* 0x000fe80000010100 */
[----:B------:R-:W-:Y:S07]  /*c8c0*/  FFMA R60, R60, R61, R60 ;  /* 0x0000003d3c3c7223 */ /* 0x000fee000000003c */
.L_x_286:
[----:B------:R-:W-:Y:S05]  /*c8d0*/  BSYNC.RECONVERGENT B1 ;  /* 0x0000000000017941 */ /* 0x000fea0003800200 */
.L_x_284:
        /* <DEDUP_REMOVED lines=11> */
.L_x_288:
[----:B------:R-:W1:Y:S02]  /*c990*/  MUFU.RCP R61, R80 ;  /* 0x00000050003d7308 */ /* 0x000e640000001000 */
[----:B-1----:R-:W-:Y:S04]  /*c9a0*/  FFMA R62, R80, R61, -1 ;  /* 0xbf800000503e7423 */ /* 0x002fe8000000003d */
[----:B------:R-:W-:Y:S04]  /*c9b0*/  FADD.FTZ R62, -R62, -RZ ;  /* 0x800000ff3e3e7221 */ /* 0x000fe80000010100 */
[----:B------:R-:W-:Y:S07]  /*c9c0*/  FFMA R61, R61, R62, R61 ;  /* 0x0000003e3d3d7223 */ /* 0x000fee000000003d */
.L_x_289:
[----:B------:R-:W-:Y:S05]  /*c9d0*/  BSYNC.RECONVERGENT B1 ;  /* 0x0000000000017941 */ /* 0x000fea0003800200 */
.L_x_287:
        /* <DEDUP_REMOVED lines=11> */
.L_x_291:
[----:B------:R-:W1:Y:S02]  /*ca90*/  MUFU.RCP R62, R63 ;  /* 0x0000003f003e7308 */ /* 0x000e640000001000 */
[----:B-1----:R-:W-:Y:S04]  /*caa0*/  FFMA R64, R63, R62, -1 ;  /* 0xbf8000003f407423 */ /* 0x002fe8000000003e */
[----:B------:R-:W-:Y:S04]  /*cab0*/  FADD.FTZ R67, -R64, -RZ ;  /* 0x800000ff40437221 */ /* 0x000fe80000010100 */
[----:B------:R-:W-:Y:S07]  /*cac0*/  FFMA R62, R62, R67, R62 ;  /* 0x000000433e3e7223 */ /* 0x000fee000000003e */
.L_x_292:
[----:B------:R-:W-:Y:S05]  /*cad0*/  BSYNC.RECONVERGENT B1 ;  /* 0x0000000000017941 */ /* 0x000fea0003800200 */
.L_x_290:
        /* <DEDUP_REMOVED lines=11> */
.L_x_294:
[----:B------:R-:W1:Y:S02]  /*cb90*/  MUFU.RCP R63, R66 ;  /* 0x00000042003f7308 */ /* 0x000e640000001000 */
[----:B-1----:R-:W-:Y:S04]  /*cba0*/  FFMA R64, R66, R63, -1 ;  /* 0xbf80000042407423 */ /* 0x002fe8000000003f */
[----:B------:R-:W-:Y:S04]  /*cbb0*/  FADD.FTZ R64, -R64, -RZ ;  /* 0x800000ff40407221 */ /* 0x000fe80000010100 */
[----:B------:R-:W-:Y:S07]  /*cbc0*/  FFMA R63, R63, R64, R63 ;  /* 0x000000403f3f7223 */ /* 0x000fee000000003f */
.L_x_295:
[----:B------:R-:W-:Y:S05]  /*cbd0*/  BSYNC.RECONVERGENT B1 ;  /* 0x0000000000017941 */ /* 0x000fea0003800200 */
.L_x_293:
        /* <DEDUP_REMOVED lines=9> */
[----:B------:R-:W-:Y:S05]  /*cc70*/  BRA `(.L_x_298) ;  /* 0x0000000000107947 */ /* 0x000fea0003800000 */
.L_x_297:
[----:B------:R-:W1:Y:S02]  /*cc80*/  MUFU.RCP R64, R65 ;  /* 0x0000004100407308 */ /* 0x000e640000001000 */
[----:B-1----:R-:W-:Y:S04]  /*cc90*/  FFMA R66, R65, R64, -1 ;  /* 0xbf80000041427423 */ /* 0x002fe80000000040 */
[----:B------:R-:W-:Y:S04]  /*cca0*/  FADD.FTZ R67, -R66, -RZ ;  /* 0x800000ff42437221 */ /* 0x000fe80000010100 */
[----:B------:R-:W-:Y:S07]  /*ccb0*/  FFMA R64, R64, R67, R64 ;  /* 0x0000004340407223 */ /* 0x000fee0000000040 */
.L_x_298:
[----:B------:R-:W-:Y:S05]  /*ccc0*/  BSYNC.RECONVERGENT B1 ;  /* 0x0000000000017941 */ /* 0x000fea0003800200 */
.L_x_296:
[----:B------:R-:W-:Y:S01]  /*ccd0*/  F2FP.SATFINITE.E4M3.F32.PACK_AB_MERGE_C R5, R6, R5, RZ ;  /* 0x000000050605723e */ /* 0x000fe200048070ff */
[----:B------:R-:W-:Y:S01]  /*cce0*/  BSSY.RECONVERGENT B0, `(.L_x_299) ;  /* 0x000004a000007945 */ /* 0x000fe20003800200 */
[----:B------:R-:W-:Y:S02]  /*ccf0*/  F2FP.SATFINITE.E4M3.F32.PACK_AB_MERGE_C R65, R2, R0, RZ ;  /* 0x000000000241723e */ /* 0x000fe400048070ff */
        /* <DEDUP_REMOVED lines=14> */
[----:B------:R-:W-:Y:S02]  /*cde0*/  PRMT R16, R65, 0x5410, R4 ;  /* 0x0000541041107816 */ /* 0x000fe40000000004 */
[----:B------:R-:W-:Y:S02]  /*cdf0*/  PRMT R17, R5, 0x5410, R8 ;  /* 0x0000541005117816 */ /* 0x000fe40000000008 */
[----:B------:R-:W-:Y:S02]  /*ce00*/  PRMT R18, R9, 0x5410, R12 ;  /* 0x0000541009127816 */ /* 0x000fe4000000000c */
[----:B------:R-:W-:Y:S02]  /*ce10*/  PRMT R19, R13, 0x5410, R6 ;  /* 0x000054100d137816 */ /* 0x000fe40000000006 */
[----:B------:R-:W-:Y:S02]  /*ce20*/  F2FP.SATFINITE.E4M3.F32.PACK_AB_MERGE_C R33, R34, R33, RZ ;  /* 0x000000212221723e */ /* 0x000fe400048070ff */
[----:B------:R-:W-:Y:S01]  /*ce30*/  F2FP.SATFINITE.E4M3.F32.PACK_AB_MERGE_C R36, R36, R35, RZ ;  /* 0x000000232424723e */ /* 0x000fe200048070ff */
[----:B------:R1:W-:Y:S01]  /*ce40*/  STS.128 [R184+UR43+0x2200], R16 ;  /* 0x00220010b8007988 */ /* 0x0003e20008000c2b */
        /* <DEDUP_REMOVED lines=12> */
[----:B------:R1:W-:Y:S01]  /*cf10*/  STS.128 [R194+0x2010], R12 ;  /* 0x0020100cc2007388 */ /* 0x0003e20000000c00 */
        /* <DEDUP_REMOVED lines=10> */
[----:B------:R-:W-:Y:S01]  /*cfc0*/  PRMT R4, R49, 0x5410, R52 ;  /* 0x0000541031047816 */ /* 0x000fe20000000034 */
[----:B------:R1:W-:Y:S01]  /*cfd0*/  STS.128 [R193+0x2020], R8 ;  /* 0x00202008c1007388 */ /* 0x0003e20000000c00 */
[----:B------:R-:W-:Y:S02]  /*cfe0*/  PRMT R5, R53, 0x5410, R56 ;  /* 0x0000541035057816 */ /* 0x000fe40000000038 */
[----:B------:R-:W-:Y:S02]  /*cff0*/  PRMT R6, R57, 0x5410, R60 ;  /* 0x0000541039067816 */ /* 0x000fe4000000003c */
[----:B------:R-:W-:Y:S02]  /*d000*/  PRMT R7, R7, 0x5410, R64 ;  /* 0x0000541007077816 */ /* 0x000fe40000000040 */
[----:B------:R-:W-:Y:S03]  /*d010*/  LOP3.LUT P0, RZ, R182, 0x60, RZ, 0xc0, !PT ;  /* 0x00000060b6ff7812 */ /* 0x000fe6000780c0ff */
[----:B------:R1:W-:Y:S01]  /*d020*/  STS.128 [R192+0x2030], R4 ;  /* 0x00203004c0007388 */ /* 0x0003e20000000c00 */
[----:B------:R-:W-:Y:S01]  /*d030*/  @!PT LDS RZ, [RZ] ;  /* 0x00000000fffff984 */ /* 0x000fe20000000800 */
[----:B------:R-:W-:Y:S01]  /*d040*/  @!PT LDS RZ, [RZ] ;  /* 0x00000000fffff984 */ /* 0x000fe20000000800 */
[----:B------:R-:W-:Y:S01]  /*d050*/  @!PT LDS RZ, [RZ] ;  /* 0x00000000fffff984 */ /* 0x000fe20000000800 */
[----:B------:R-:W-:Y:S01]  /*d060*/  @!PT LDS RZ, [RZ] ;  /* 0x00000000fffff984 */ /* 0x000fe20000000800 */
[----:B------:R2:W-:Y:S06]  /*d070*/  MEMBAR.ALL.CTA ;  /* 0x0000000000007992 */ /* 0x0005ec0000008000 */
[----:B--2---:R-:W2:Y:S02]  /*d080*/  FENCE.VIEW.ASYNC.S ;  /* 0x00000000000073c6 */ /* 0x004ea40000000000 */
[----:B--2---:R-:W-:Y:S06]  /*d090*/  BAR.SYNC.DEFER_BLOCKING 0x1, 0x80 ;  /* 0x0042000000007b1d */ /* 0x004fec0000010000 */
[----:B------:R-:W-:Y:S05]  /*d0a0*/  @P0 BRA `(.L_x_300) ;  /* 0x0000000000340947 */ /* 0x000fea0003800000 */
[----:B------:R-:W-:Y:S01]  /*d0b0*/  UIADD3 UR12, UPT, UPT, UR43, 0x2200, URZ ;  /* 0x000022002b0c7890 */ /* 0x000fe2000fffe0ff */
[----:B------:R-:W-:Y:S01]  /*d0c0*/  R2UR UR9, R179 ;  /* 0x00000000b30972ca */ /* 0x000fe200000e0000 */
[----:B------:R-:W-:Y:S01]  /*d0d0*/  UIADD3 UR10, UP0, UPT, UR46, 0x680, URZ ;  /* 0x000006802e0a7890 */ /* 0x000fe2000ff1e0ff */
[----:B------:R-:W-:Y:S01]  /*d0e0*/  R2UR UR8, R181 ;  /* 0x00000000b50872ca */ /* 0x000fe200000e0000 */
[----:B------:R-:W-:Y:S02]  /*d0f0*/  UMOV UR7, UR36 ;  /* 0x0000002400077c82 */ /* 0x000fe40008000000 */
[----:B------:R-:W-:Y:S01]  /*d100*/  IMAD.U32 R195, RZ, RZ, UR12 ;  /* 0x0000000cffc37e24 */ /* 0x000fe2000f8e00ff */
[----:B------:R-:W-:Y:S04]  /*d110*/  UIADD3.X UR11, UPT, UPT, URZ, UR47, URZ, UP0, !UPT ;  /* 0x0000002fff0b7290 */ /* 0x000fe800087fe4ff */
[----:B------:R-:W-:Y:S03]  /*d120*/  R2UR UR4, R195 ;  /* 0x00000000c30472ca */ /* 0x000fe600000e0000 */
[----:B------:R-:W-:Y:S02]  /*d130*/  USHF.L.U32 UR5, UR9, 0x6, URZ ;  /* 0x0000000609057899 */ /* 0x000fe400080006ff */
[----:B------:R-:W-:Y:S09]  /*d140*/  USHF.L.U32 UR6, UR8, 0x7, URZ ;  /* 0x0000000708067899 */ /* 0x000ff200080006ff */
[----:B------:R2:W-:Y:S01]  /*d150*/  UTMASTG.3D [UR4], [UR10] ;  /* 0x000000040a0073b5 */ /* 0x0005e20008010000 */
[----:B------:R0:W-:Y:S01]  /*d160*/  UTMACMDFLUSH ;  /* 0x00000000000079b7 */ /* 0x0001e20000000000 */
[----:B--2---:R-:W-:Y:S04]  /*d170*/  DEPBAR.LE SB0, 0x0 ;  /* 0x000080000000791a */ /* 0x004fe80000000000 */
.L_x_300:
[----:B------:R-:W-:Y:S05]  /*d180*/  BSYNC.RECONVERGENT B0 ;  /* 0x0000000000007941 */ /* 0x000fea0003800200 */
.L_x_299:
[----:B------:R-:W-:Y:S01]  /*d190*/  BAR.SYNC.DEFER_BLOCKING 0x1, 0x80 ;  /* 0x0042000000007b1d */ /* 0x000fe20000010000 */
[----:B------:R-:W-:Y:S01]  /*d1a0*/  ISETP.NE.AND P2, PT, R196, RZ, PT ;  /* 0x000000ffc400720c */ /* 0x000fe20003f45270 */
[----:B------:R-:W-:Y:S01]  /*d1b0*/  IMAD.IADD R179, R75, 0x1, R167 ;  /* 0x000000014bb37824 */ /* 0x000fe200078e02a7 */
[----:B------:R-:W-:Y:S01]  /*d1c0*/  ISETP.NE.AND P0, PT, R197, 0x2, PT ;  /* 0x00000002c500780c */ /* 0x000fe20003f05270 */
[----:B------:R-:W-:Y:S01]  /*d1d0*/  IMAD.IADD R181, R77, 0x1, R178 ;  /* 0x000000014db57824 */ /* 0x000fe200078e02b2 */
[----:B------:R-:W-:Y:S02]  /*d1e0*/  ISETP.NE.AND P1, PT, R79, 0x4, PT ;  /* 0x000000044f00780c */ /* 0x000fe40003f25270 */
[----:B------:R-:W-:Y:S02]  /*d1f0*/  SEL R3, RZ, 0x1, P0 ;  /* 0x00000001ff037807 */ /* 0x000fe40000000000 */
[----:B------:R-:W-:Y:S02]  /*d200*/  SEL R0, RZ, 0x1, P1 ;  /* 0x00000001ff007807 */ /* 0x000fe40000800000 */
[----:B------:R-:W-:Y:S02]  /*d210*/  LOP3.LUT R190, R190, R3, RZ, 0x3c, !PT ;  /* 0x00000003bebe7212 */ /* 0x000fe400078e3cff */
[----:B------:R-:W-:Y:S02]  /*d220*/  LOP3.LUT R191, R191, R0, RZ, 0x3c, !PT ;  /* 0x00000000bfbf7212 */ /* 0x000fe400078e3cff */
[----:B------:R-:W-:Y:S02]  /*d230*/  @P2 R2UR UR36, R187 ;  /* 0x00000000bb2422ca */ /* 0x000fe400000e0000 */
[----:B------:R-:W-:Y:S02]  /*d240*/  SEL R197, R197, RZ, P0 ;  /* 0x000000ffc5c57207 */ /* 0x000fe40000000000 */
[----:B------:R-:W-:Y:S01]  /*d250*/  SEL R79, R79, RZ, P1 ;  /* 0x000000ff4f4f7207 */ /* 0x000fe20000800000 */
[----:B------:R-:W-:Y:S10]  /*d260*/  @P2 BRA `(.L_x_301) ;  /* 0xffffff7c00202947 */ /* 0x000ff4000383ffff */
[----:B------:R-:W-:Y:S05]  /*d270*/  EXIT ;  /* 0x000000000000794d */ /* 0x000fea0003800000 */
.L_x_20:
[----:B----4-:R4:W1:Y:S02]  /*d280*/  SYNCS.PHASECHK.TRANS64.TRYWAIT P0, [R3+URZ+0x1a0], R2 ;  /* 0x0001a002030075a7 */ /* 0x01086400080011ff */
[----:B-1----:R-:W-:Y:S05]  /*d290*/  @!P0 NANOSLEEP.SYNCS 0x989680 ;  /* 0x009896800000895d */ /* 0x002fea0003900000 */
[----:B------:R-:W1:Y:S02]  /*d2a0*/  @!P0 SYNCS.PHASECHK.TRANS64 P0, [R3+URZ+0x1a0], R2 ;  /* 0x0001a002030085a7 */ /* 0x000e6400080010ff */
[----:B-1----:R-:W-:Y:S05]  /*d2b0*/  @!P0 BRA `(.L_x_20) ;  /* 0xfffffffc00f08947 */ /* 0x002fea000383ffff */
[----:B------:R-:W-:Y:S05]  /*d2c0*/  BRA `(.L_x_302) ;  /* 0xffffff44000c7947 */ /* 0x000fea000383ffff */
.L_x_23:
[----:B-1----:R-:W-:-:S07]  /*d2d0*/  MOV R2, UR33 ;  /* 0x0000002100027c02 */ /* 0x002fce0008000f00 */
.L_x_303:
[----:B-1----:R1:W4:Y:S02]  /*d2e0*/  SYNCS.PHASECHK.TRANS64.TRYWAIT P0, [R2+URZ+0x88], R5 ;  /* 0x00008805020075a7 */ /* 0x00232400080011ff */
[----:B----4-:R-:W-:Y:S05]  /*d2f0*/  @!P0 NANOSLEEP.SYNCS 0x989680 ;  /* 0x009896800000895d */ /* 0x010fea0003900000 */
[----:B------:R-:W4:Y:S02]  /*d300*/  @!P0 SYNCS.PHASECHK.TRANS64 P0, [R2+URZ+0x88], R5 ;  /* 0x00008805020085a7 */ /* 0x000f2400080010ff */
[----:B----4-:R-:W-:Y:S05]  /*d310*/  @!P0 BRA `(.L_x_303) ;  /* 0xfffffffc00f08947 */ /* 0x010fea000383ffff */
[----:B------:R-:W-:Y:S05]  /*d320*/  BRA `(.L_x_22) ;  /* 0xffffff44005c7947 */ /* 0x000fea000383ffff */
.L_x_29:
[----:B-1----:R-:W-:-:S07]  /*d330*/  MOV R2, UR17 ;  /* 0x0000001100027c02 */ /* 0x002fce0008000f00 */
.L_x_304:
[----:B-1----:R1:W4:Y:S02]  /*d340*/  SYNCS.PHASECHK.TRANS64.TRYWAIT P0, [R2+URZ+0x88], R5 ;  /* 0x00008805020075a7 */ /* 0x00232400080011ff */
[----:B----4-:R-:W-:Y:S05]  /*d350*/  @!P0 NANOSLEEP.SYNCS 0x989680 ;  /* 0x009896800000895d */ /* 0x010fea0003900000 */
[----:B------:R-:W4:Y:S02]  /*d360*/  @!P0 SYNCS.PHASECHK.TRANS64 P0, [R2+URZ+0x88], R5 ;  /* 0x00008805020085a7 */ /* 0x000f2400080010ff */
[----:B----4-:R-:W-:Y:S05]  /*d370*/  @!P0 BRA `(.L_x_304) ;  /* 0xfffffffc00f08947 */ /* 0x010fea000383ffff */
[----:B------:R-:W-:Y:S05]  /*d380*/  BRA `(.L_x_28) ;  /* 0xffffff4800087947 */ /* 0x000fea000383ffff */
.L_x_33:
[----:B-1----:R1:W4:Y:S02]  /*d390*/  SYNCS.PHASECHK.TRANS64.TRYWAIT P0, [R2+URZ+0x130], R3 ;  /* 0x00013003020075a7 */ /* 0x00232400080011ff */
[----:B----4-:R-:W-:Y:S05]  /*d3a0*/  @!P0 NANOSLEEP.SYNCS 0x989680 ;  /* 0x009896800000895d */ /* 0x010fea0003900000 */
[----:B------:R-:W4:Y:S02]  /*d3b0*/  @!P0 SYNCS.PHASECHK.TRANS64 P0, [R2+URZ+0x130], R3 ;  /* 0x00013003020085a7 */ /* 0x000f2400080010ff */
[----:B----4-:R-:W-:Y:S05]  /*d3c0*/  @!P0 BRA `(.L_x_33) ;  /* 0xfffffffc00f08947 */ /* 0x010fea000383ffff */
[----:B------:R-:W-:Y:S05]  /*d3d0*/  BRA `(.L_x_305) ;  /* 0xffffff4800987947 */ /* 0x000fea000383ffff */
.L_x_37:
[----:B--2---:R-:W-:-:S07]  /*d3e0*/  MOV R0, UR5 ;  /* 0x0000000500007c02 */ /* 0x004fce0008000f00 */
.L_x_306:
[----:B-1----:R1:W2:Y:S02]  /*d3f0*/  SYNCS.PHASECHK.TRANS64.TRYWAIT P0, [R0+URZ], R3 ;  /* 0x00000003000075a7 */ /* 0x0022a400080011ff */
[----:B--2---:R-:W-:Y:S05]  /*d400*/  @!P0 NANOSLEEP.SYNCS 0x989680 ;  /* 0x009896800000895d */ /* 0x004fea0003900000 */
[----:B------:R-:W2:Y:S02]  /*d410*/  @!P0 SYNCS.PHASECHK.TRANS64 P0, [R0+URZ], R3 ;  /* 0x00000003000085a7 */ /* 0x000ea400080010ff */
[----:B--2---:R-:W-:Y:S05]  /*d420*/  @!P0 BRA `(.L_x_306) ;  /* 0xfffffffc00f08947 */ /* 0x004fea000383ffff */
[----:B------:R-:W-:Y:S05]  /*d430*/  BRA `(.L_x_307) ;  /* 0xffffff5000087947 */ /* 0x000fea000383ffff */
.L_x_38:
[----:B--2---:R-:W-:-:S07]  /*d440*/  MOV R0, UR5 ;  /* 0x0000000500007c02 */ /* 0x004fce0008000f00 */
.L_x_308:
[----:B-1----:R1:W2:Y:S02]  /*d450*/  SYNCS.PHASECHK.TRANS64.TRYWAIT P0, [R0+URZ], R3 ;  /* 0x00000003000075a7 */ /* 0x0022a400080011ff */
[----:B--2---:R-:W-:Y:S05]  /*d460*/  @!P0 NANOSLEEP.SYNCS 0x989680 ;  /* 0x009896800000895d */ /* 0x004fea0003900000 */
[----:B------:R-:W2:Y:S02]  /*d470*/  @!P0 SYNCS.PHASECHK.TRANS64 P0, [R0+URZ], R3 ;  /* 0x00000003000085a7 */ /* 0x000ea400080010ff */
[----:B--2---:R-:W-:Y:S05]  /*d480*/  @!P0 BRA `(.L_x_308) ;  /* 0xfffffffc00f08947 */ /* 0x004fea000383ffff */
[----:B------:R-:W-:Y:S05]  /*d490*/  BRA `(.L_x_309) ;  /* 0xffffff5000147947 */ /* 0x000fea000383ffff */
.L_x_39:
[----:B--2---:R-:W-:-:S07]  /*d4a0*/  MOV R0, UR5 ;  /* 0x0000000500007c02 */ /* 0x004fce0008000f00 */
.L_x_310:
[----:B-1----:R1:W2:Y:S02]  /*d4b0*/  SYNCS.PHASECHK.TRANS64.TRYWAIT P0, [R0+URZ], R3 ;  /* 0x00000003000075a7 */ /* 0x0022a400080011ff */
[----:B--2---:R-:W-:Y:S05]  /*d4c0*/  @!P0 NANOSLEEP.SYNCS 0x989680 ;  /* 0x009896800000895d */ /* 0x004fea0003900000 */
[----:B------:R-:W2:Y:S02]  /*d4d0*/  @!P0 SYNCS.PHASECHK.TRANS64 P0, [R0+URZ], R3 ;  /* 0x00000003000085a7 */ /* 0x000ea400080010ff */
[----:B--2---:R-:W-:Y:S05]  /*d4e0*/  @!P0 BRA `(.L_x_310) ;  /* 0xfffffffc00f08947 */ /* 0x004fea000383ffff */
[----:B------:R-:W-:Y:S05]  /*d4f0*/  BRA `(.L_x_311) ;  /* 0xffffff5000207947 */ /* 0x000fea000383ffff */
.L_x_40:
[----:B--2---:R-:W-:-:S07]  /*d500*/  MOV R0, UR5 ;  /* 0x0000000500007c02 */ /* 0x004fce0008000f00 */
.L_x_312:
[----:B-1----:R1:W2:Y:S02]  /*d510*/  SYNCS.PHASECHK.TRANS64.TRYWAIT P0, [R0+URZ], R3 ;  /* 0x00000003000075a7 */ /* 0x0022a400080011ff */
[----:B--2---:R-:W-:Y:S05]  /*d520*/  @!P0 NANOSLEEP.SYNCS 0x989680 ;  /* 0x009896800000895d */ /* 0x004fea0003900000 */
[----:B------:R-:W2:Y:S02]  /*d530*/  @!P0 SYNCS.PHASECHK.TRANS64 P0, [R0+URZ], R3 ;  /* 0x00000003000085a7 */ /* 0x000ea400080010ff */
[----:B--2---:R-:W-:Y:S05]  /*d540*/  @!P0 BRA `(.L_x_312) ;  /* 0xfffffffc00f08947 */ /* 0x004fea000383ffff */
[----:B------:R-:W-:Y:S05]  /*d550*/  BRA `(.L_x_313) ;  /* 0xffffff50002c7947 */ /* 0x000fea000383ffff */
.L_x_41:
[----:B--2---:R-:W-:-:S07]  /*d560*/  MOV R0, UR5 ;  /* 0x0000000500007c02 */ /* 0x004fce0008000f00 */
.L_x_314:
[----:B-1----:R1:W2:Y:S02]  /*d570*/  SYNCS.PHASECHK.TRANS64.TRYWAIT P0, [R0+URZ], R3 ;  /* 0x00000003000075a7 */ /* 0x0022a400080011ff */
[----:B--2---:R-:W-:Y:S05]  /*d580*/  @!P0 NANOSLEEP.SYNCS 0x989680 ;  /* 0x009896800000895d */ /* 0x004fea0003900000 */
[----:B------:R-:W2:Y:S02]  /*d590*/  @!P0 SYNCS.PHASECHK.TRANS64 P0, [R0+URZ], R3 ;  /* 0x00000003000085a7 */ /* 0x000ea400080010ff */
[----:B--2---:R-:W-:Y:S05]  /*d5a0*/  @!P0 BRA `(.L_x_314) ;  /* 0xfffffffc00f08947 */ /* 0x004fea000383ffff */
[----:B------:R-:W-:Y:S05]  /*d5b0*/  BRA `(.L_x_315) ;  /* 0xffffff5000387947 */ /* 0x000fea000383ffff */
.L_x_42:
[----:B--2---:R-:W-:-:S07]  /*d5c0*/  MOV R0, UR5 ;  /* 0x0000000500007c02 */ /* 0x004fce0008000f00 */
.L_x_316:
[----:B-1----:R1:W2:Y:S02]  /*d5d0*/  SYNCS.PHASECHK.TRANS64.TRYWAIT P0, [R0+URZ], R3 ;  /* 0x00000003000075a7 */ /* 0x0022a400080011ff */
[----:B--2---:R-:W-:Y:S05]  /*d5e0*/  @!P0 NANOSLEEP.SYNCS 0x989680 ;  /* 0x009896800000895d */ /* 0x004fea0003900000 */
[----:B------:R-:W2:Y:S02]  /*d5f0*/  @!P0 SYNCS.PHASECHK.TRANS64 P0, [R0+URZ], R3 ;  /* 0x00000003000085a7 */ /* 0x000ea400080010ff */
[----:B--2---:R-:W-:Y:S05]  /*d600*/  @!P0 BRA `(.L_x_316) ;  /* 0xfffffffc00f08947 */ /* 0x004fea000383ffff */
[----:B------:R-:W-:Y:S05]  /*d610*/  BRA `(.L_x_317) ;  /* 0xffffff5000447947 */ /* 0x000fea000383ffff */
.L_x_43:
[----:B--2---:R-:W-:-:S07]  /*d620*/  MOV R0, UR5 ;  /* 0x0000000500007c02 */ /* 0x004fce0008000f00 */
.L_x_318:
[----:B-1----:R1:W2:Y:S02]  /*d630*/  SYNCS.PHASECHK.TRANS64.TRYWAIT P0, [R0+URZ], R3 ;  /* 0x00000003000075a7 */ /* 0x0022a400080011ff */
[----:B--2---:R-:W-:Y:S05]  /*d640*/  @!P0 NANOSLEEP.SYNCS 0x989680 ;  /* 0x009896800000895d */ /* 0x004fea0003900000 */
[----:B------:R-:W2:Y:S02]  /*d650*/  @!P0 SYNCS.PHASECHK.TRANS64 P0, [R0+URZ], R3 ;  /* 0x00000003000085a7 */ /* 0x000ea400080010ff */
[----:B--2---:R-:W-:Y:S05]  /*d660*/  @!P0 BRA `(.L_x_318) ;  /* 0xfffffffc00f08947 */ /* 0x004fea000383ffff */
[----:B------:R-:W-:Y:S05]  /*d670*/  BRA `(.L_x_319) ;  /* 0xffffff5000507947 */ /* 0x000fea000383ffff */
.L_x_44:
[----:B--2---:R-:W-:-:S07]  /*d680*/  MOV R0, UR5 ;  /* 0x0000000500007c02 */ /* 0x004fce0008000f00 */
.L_x_320:
[----:B-1----:R1:W2:Y:S02]  /*d690*/  SYNCS.PHASECHK.TRANS64.TRYWAIT P0, [R0+URZ], R3 ;  /* 0x00000003000075a7 */ /* 0x0022a400080011ff */
[----:B--2---:R-:W-:Y:S05]  /*d6a0*/  @!P0 NANOSLEEP.SYNCS 0x989680 ;  /* 0x009896800000895d */ /* 0x004fea0003900000 */
[----:B------:R-:W2:Y:S02]  /*d6b0*/  @!P0 SYNCS.PHASECHK.TRANS64 P0, [R0+URZ], R3 ;  /* 0x00000003000085a7 */ /* 0x000ea400080010ff */
[----:B--2---:R-:W-:Y:S05]  /*d6c0*/  @!P0 BRA `(.L_x_320) ;  /* 0xfffffffc00f08947 */ /* 0x004fea000383ffff */
[----:B------:R-:W-:Y:S05]  /*d6d0*/  BRA `(.L_x_321) ;  /* 0xffffff50005c7947 */ /* 0x000fea000383ffff */
.L_x_45:
[----:B--2---:R-:W-:-:S07]  /*d6e0*/  MOV R0, UR5 ;  /* 0x0000000500007c02 */ /* 0x004fce0008000f00 */
.L_x_322:
[----:B-1----:R1:W2:Y:S02]  /*d6f0*/  SYNCS.PHASECHK.TRANS64.TRYWAIT P0, [R0+URZ], R3 ;  /* 0x00000003000075a7 */ /* 0x0022a400080011ff */
[----:B--2---:R-:W-:Y:S05]  /*d700*/  @!P0 NANOSLEEP.SYNCS 0x989680 ;  /* 0x009896800000895d */ /* 0x004fea0003900000 */
[----:B------:R-:W2:Y:S02]  /*d710*/  @!P0 SYNCS.PHASECHK.TRANS64 P0, [R0+URZ], R3 ;  /* 0x00000003000085a7 */ /* 0x000ea400080010ff */
[----:B--2---:R-:W-:Y:S05]  /*d720*/  @!P0 BRA `(.L_x_322) ;  /* 0xfffffffc00f08947 */ /* 0x004fea000383ffff */
[----:B------:R-:W-:Y:S05]  /*d730*/  BRA `(.L_x_323) ;  /* 0xffffff5000687947 */ /* 0x000fea000383ffff */
.L_x_46:
[----:B--2---:R-:W-:-:S07]  /*d740*/  MOV R0, UR5 ;  /* 0x0000000500007c02 */ /* 0x004fce0008000f00 */
.L_x_324:
[----:B-1----:R1:W2:Y:S02]  /*d750*/  SYNCS.PHASECHK.TRANS64.TRYWAIT P0, [R0+URZ], R3 ;  /* 0x00000003000075a7 */ /* 0x0022a400080011ff */
[----:B--2---:R-:W-:Y:S05]  /*d760*/  @!P0 NANOSLEEP.SYNCS 0x989680 ;  /* 0x009896800000895d */ /* 0x004fea0003900000 */
[----:B------:R-:W2:Y:S02]  /*d770*/  @!P0 SYNCS.PHASECHK.TRANS64 P0, [R0+URZ], R3 ;  /* 0x00000003000085a7 */ /* 0x000ea400080010ff */
[----:B--2---:R-:W-:Y:S05]  /*d780*/  @!P0 BRA `(.L_x_324) ;  /* 0xfffffffc00f08947 */ /* 0x004fea000383ffff */
[----:B------:R-:W-:Y:S05]  /*d790*/  BRA `(.L_x_325) ;  /* 0xffffff5000747947 */ /* 0x000fea000383ffff */
.L_x_47:
[----:B--2---:R-:W-:-:S07]  /*d7a0*/  MOV R0, UR5 ;  /* 0x0000000500007c02 */ /* 0x004fce0008000f00 */
.L_x_326:
[----:B-1----:R1:W2:Y:S02]  /*d7b0*/  SYNCS.PHASECHK.TRANS64.TRYWAIT P0, [R0+URZ], R3 ;  /* 0x00000003000075a7 */ /* 0x0022a400080011ff */
[----:B--2---:R-:W-:Y:S05]  /*d7c0*/  @!P0 NANOSLEEP.SYNCS 0x989680 ;  /* 0x009896800000895d */ /* 0x004fea0003900000 */
[----:B------:R-:W2:Y:S02]  /*d7d0*/  @!P0 SYNCS.PHASECHK.TRANS64 P0, [R0+URZ], R3 ;  /* 0x00000003000085a7 */ /* 0x000ea400080010ff */
[----:B--2---:R-:W-:Y:S05]  /*d7e0*/  @!P0 BRA `(.L_x_326) ;  /* 0xfffffffc00f08947 */ /* 0x004fea000383ffff */
[----:B------:R-:W-:Y:S05]  /*d7f0*/  BRA `(.L_x_327) ;  /* 0xffffff5000807947 */ /* 0x000fea000383ffff */
.L_x_48:
[----:B--2---:R-:W-:-:S07]  /*d800*/  MOV R0, UR5 ;  /* 0x0000000500007c02 */ /* 0x004fce0008000f00 */
.L_x_328:
[----:B-1----:R1:W2:Y:S02]  /*d810*/  SYNCS.PHASECHK.TRANS64.TRYWAIT P0, [R0+URZ], R3 ;  /* 0x00000003000075a7 */ /* 0x0022a400080011ff */
[----:B--2---:R-:W-:Y:S05]  /*d820*/  @!P0 NANOSLEEP.SYNCS 0x989680 ;  /* 0x009896800000895d */ /* 0x004fea0003900000 */
[----:B------:R-:W2:Y:S02]  /*d830*/  @!P0 SYNCS.PHASECHK.TRANS64 P0, [R0+URZ], R3 ;  /* 0x00000003000085a7 */ /* 0x000ea400080010ff */
[----:B--2---:R-:W-:Y:S05]  /*d840*/  @!P0 BRA `(.L_x_328) ;  /* 0xfffffffc00f08947 */ /* 0x004fea000383ffff */
[----:B------:R-:W-:Y:S05]  /*d850*/  BRA `(.L_x_329) ;  /* 0xffffff50008c7947 */ /* 0x000fea000383ffff */
.L_x_49:
[----:B--2---:R-:W-:-:S07]  /*d860*/  MOV R0, UR5 ;  /* 0x0000000500007c02 */ /* 0x004fce0008000f00 */
.L_x_330:
[----:B-1----:R1:W2:Y:S02]  /*d870*/  SYNCS.PHASECHK.TRANS64.TRYWAIT P0, [R0+URZ], R3 ;  /* 0x00000003000075a7 */ /* 0x0022a400080011ff */
[----:B--2---:R-:W-:Y:S05]  /*d880*/  @!P0 NANOSLEEP.SYNCS 0x989680 ;  /* 0x009896800000895d */ /* 0x004fea0003900000 */
[----:B------:R-:W2:Y:S02]  /*d890*/  @!P0 SYNCS.PHASECHK.TRANS64 P0, [R0+URZ], R3 ;  /* 0x00000003000085a7 */ /* 0x000ea400080010ff */
[----:B--2---:R-:W-:Y:S05]  /*d8a0*/  @!P0 BRA `(.L_x_330) ;  /* 0xfffffffc00f08947 */ /* 0x004fea000383ffff */
[----:B------:R-:W-:Y:S05]  /*d8b0*/  BRA `(.L_x_331) ;  /* 0xffffff5000987947 */ /* 0x000fea000383ffff */
.L_x_50:
[----:B--2---:R-:W-:-:S07]  /*d8c0*/  MOV R0, UR5 ;  /* 0x0000000500007c02 */ /* 0x004fce0008000f00 */
.L_x_332:
[----:B-1----:R1:W2:Y:S02]  /*d8d0*/  SYNCS.PHASECHK.TRANS64.TRYWAIT P0, [R0+URZ], R3 ;  /* 0x00000003000075a7 */ /* 0x0022a400080011ff */
[----:B--2---:R-:W-:Y:S05]  /*d8e0*/  @!P0 NANOSLEEP.SYNCS 0x989680 ;  /* 0x009896800000895d */ /* 0x004fea0003900000 */
[----:B------:R-:W2:Y:S02]  /*d8f0*/  @!P0 SYNCS.PHASECHK.TRANS64 P0, [R0+URZ], R3 ;  /* 0x00000003000085a7 */ /* 0x000ea400080010ff */
[----:B--2---:R-:W-:Y:S05]  /*d900*/  @!P0 BRA `(.L_x_332) ;  /* 0xfffffffc00f08947 */ /* 0x004fea000383ffff */
[----:B------:R-:W-:Y:S05]  /*d910*/  BRA `(.L_x_333) ;  /* 0xffffff5000a47947 */ /* 0x000fea000383ffff */
.L_x_51:
[----:B--2---:R-:W-:-:S07]  /*d920*/  MOV R0, UR5 ;  /* 0x0000000500007c02 */ /* 0x004fce0008000f00 */
.L_x_334:
[----:B-1----:R1:W2:Y:S02]  /*d930*/  SYNCS.PHASECHK.TRANS64.TRYWAIT P0, [R0+URZ], R3 ;  /* 0x00000003000075a7 */ /* 0x0022a400080011ff */
[----:B--2---:R-:W-:Y:S05]  /*d940*/  @!P0 NANOSLEEP.SYNCS 0x989680 ;  /* 0x009896800000895d */ /* 0x004fea0003900000 */
[----:B------:R-:W2:Y:S02]  /*d950*/  @!P0 SYNCS.PHASECHK.TRANS64 P0, [R0+URZ], R3 ;  /* 0x00000003000085a7 */ /* 0x000ea400080010ff */
[----:B--2---:R-:W-:Y:S05]  /*d960*/  @!P0 BRA `(.L_x_334) ;  /* 0xfffffffc00f08947 */ /* 0x004fea000383ffff */
[----:B------:R-:W-:Y:S05]  /*d970*/  BRA `(.L_x_335) ;  /* 0xffffff5000b07947 */ /* 0x000fea000383ffff */
.L_x_52:
[----:B--2---:R-:W-:-:S07]  /*d980*/  MOV R0, UR5 ;  /* 0x0000000500007c02 */ /* 0x004fce0008000f00 */
.L_x_336:
[----:B-1----:R1:W2:Y:S02]  /*d990*/  SYNCS.PHASECHK.TRANS64.TRYWAIT P0, [R0+URZ], R3 ;  /* 0x00000003000075a7 */ /* 0x0022a400080011ff */
[----:B--2---:R-:W-:Y:S05]  /*d9a0*/  @!P0 NANOSLEEP.SYNCS 0x989680 ;  /* 0x009896800000895d */ /* 0x004fea0003900000 */
[----:B------:R-:W2:Y:S02]  /*d9b0*/  @!P0 SYNCS.PHASECHK.TRANS64 P0, [R0+URZ], R3 ;  /* 0x00000003000085a7 */ /* 0x000ea400080010ff */
[----:B--2---:R-:W-:Y:S05]  /*d9c0*/  @!P0 BRA `(.L_x_336) ;  /* 0xfffffffc00f08947 */ /* 0x004fea000383ffff */
[----:B------:R-:W-:Y:S05]  /*d9d0*/  BRA `(.L_x_337) ;  /* 0xffffff5000bc7947 */ /* 0x000fea000383ffff */
.L_x_55:
[----:B-1----:R1:W2:Y:S02]  /*d9e0*/  SYNCS.PHASECHK.TRANS64.TRYWAIT P0, [R0+URZ+0x190], R5 ;  /* 0x00019005000075a7 */ /* 0x0022a400080011ff */
[----:B--2---:R-:W-:Y:S05]  /*d9f0*/  @!P0 NANOSLEEP.SYNCS 0x989680 ;  /* 0x009896800000895d */ /* 0x004fea0003900000 */
[----:B------:R-:W2:Y:S02]  /*da00*/  @!P0 SYNCS.PHASECHK.TRANS64 P0, [R0+URZ+0x190], R5 ;  /* 0x00019005000085a7 */ /* 0x000ea400080010ff */
[----:B--2---:R-:W-:Y:S05]  /*da10*/  @!P0 BRA `(.L_x_55) ;  /* 0xfffffffc00f08947 */ /* 0x004fea000383ffff */
[----:B------:R-:W-:Y:S05]  /*da20*/  BRA `(.L_x_338) ;  /* 0xffffff5400187947 */ /* 0x000fea000383ffff */
.L_x_56:
[----:B------:R-:W-:-:S07]  /*da30*/  MOV R0, UR5 ;  /* 0x0000000500007c02 */ /* 0x000fce0008000f00 */
.L_x_339:
[----:B-1----:R1:W2:Y:S02]  /*da40*/  SYNCS.PHASECHK.TRANS64.TRYWAIT P0, [R0+URZ+0x140], R5 ;  /* 0x00014005000075a7 */ /* 0x0022a400080011ff */
[----:B--2---:R-:W-:Y:S05]  /*da50*/  @!P0 NANOSLEEP.SYNCS 0x989680 ;  /* 0x009896800000895d */ /* 0x004fea0003900000 */
[----:B------:R-:W2:Y:S02]  /*da60*/  @!P0 SYNCS.PHASECHK.TRANS64 P0, [R0+URZ+0x140], R5 ;  /* 0x00014005000085a7 */ /* 0x000ea400080010ff */
[----:B--2---:R-:W-:Y:S05]  /*da70*/  @!P0 BRA `(.L_x_339) ;  /* 0xfffffffc00f08947 */ /* 0x004fea000383ffff */
[----:B------:R-:W-:Y:S05]  /*da80*/  BRA `(.L_x_340) ;  /* 0xffffff5400287947 */ /* 0x000fea000383ffff */
.L_x_57:
[----:B-1----:R1:W2:Y:S02]  /*da90*/  SYNCS.PHASECHK.TRANS64.TRYWAIT P1, [R0+URZ+0x130], R5 ;  /* 0x00013005000075a7 */ /* 0x0022a400080211ff */
[----:B--2---:R-:W-:Y:S05]  /*daa0*/  @!P1 NANOSLEEP.SYNCS 0x989680 ;  /* 0x009896800000995d */ /* 0x004fea0003900000 */
[----:B------:R-:W2:Y:S02]  /*dab0*/  @!P1 SYNCS.PHASECHK.TRANS64 P1, [R0+URZ+0x130], R5 ;  /* 0x00013005000095a7 */ /* 0x000ea400080210ff */
[----:B--2---:R-:W-:Y:S05]  /*dac0*/  @!P1 BRA `(.L_x_57) ;  /* 0xfffffffc00f09947 */ /* 0x004fea000383ffff */
[----:B------:R-:W-:Y:S05]  /*dad0*/  BRA `(.L_x_341) ;  /* 0xffffff5400587947 */ /* 0x000fea000383ffff */
.L_x_60:
[----:B------:R-:W-:-:S07]  /*dae0*/  MOV R0, UR5 ;  /* 0x0000000500007c02 */ /* 0x000fce0008000f00 */
.L_x_342:
[----:B-1----:R1:W2:Y:S02]  /*daf0*/  SYNCS.PHASECHK.TRANS64.TRYWAIT P0, [R0+URZ+0x140], R3 ;  /* 0x00014003000075a7 */ /* 0x0022a400080011ff */
[----:B--2---:R-:W-:Y:S05]  /*db00*/  @!P0 NANOSLEEP.SYNCS 0x989680 ;  /* 0x009896800000895d */ /* 0x004fea0003900000 */
[----:B------:R-:W2:Y:S02]  /*db10*/  @!P0 SYNCS.PHASECHK.TRANS64 P0, [R0+URZ+0x140], R3 ;  /* 0x00014003000085a7 */ /* 0x000ea400080010ff */
[----:B--2---:R-:W-:Y:S05]  /*db20*/  @!P0 BRA `(.L_x_342) ;  /* 0xfffffffc00f08947 */ /* 0x004fea000383ffff */
[----:B------:R-:W-:Y:S05]  /*db30*/  BRA `(.L_x_59) ;  /* 0xffffff5400ac7947 */ /* 0x000fea000383ffff */
.L_x_67:
[----:B-1----:R1:W2:Y:S02]  /*db40*/  SYNCS.PHASECHK.TRANS64.TRYWAIT P1, [R0+URZ+0x130], R5 ;  /* 0x00013005000075a7 */ /* 0x0022a400080211ff */
[----:B--2---:R-:W-:Y:S05]  /*db50*/  @!P1 NANOSLEEP.SYNCS 0x989680 ;  /* 0x009896800000995d */ /* 0x004fea0003900000 */
[----:B------:R-:W2:Y:S02]  /*db60*/  @!P1 SYNCS.PHASECHK.TRANS64 P1, [R0+URZ+0x130], R5 ;  /* 0x00013005000095a7 */ /* 0x000ea400080210ff */
[----:B--2---:R-:W-:Y:S05]  /*db70*/  @!P1 BRA `(.L_x_67) ;  /* 0xfffffffc00f09947 */ /* 0x004fea000383ffff */
[----:B------:R-:W-:Y:S05]  /*db80*/  BRA `(.L_x_343) ;  /* 0xffffff5c000c7947 */ /* 0x000fea000383ffff */
.L_x_68:
[----:B------:R-:W-:-:S07]  /*db90*/  MOV R3, UR8 ;  /* 0x0000000800037c02 */ /* 0x000fce0008000f00 */
.L_x_344:
[----:B-1----:R1:W2:Y:S02]  /*dba0*/  SYNCS.PHASECHK.TRANS64.TRYWAIT P0, [R3+URZ+0x170], R0 ;  /* 0x00017000030075a7 */ /* 0x0022a400080011ff */
[----:B--2---:R-:W-:Y:S05]  /*dbb0*/  @!P0 NANOSLEEP.SYNCS 0x989680 ;  /* 0x009896800000895d */ /* 0x004fea0003900000 */
[----:B------:R-:W2:Y:S02]  /*dbc0*/  @!P0 SYNCS.PHASECHK.TRANS64 P0, [R3+URZ+0x170], R0 ;  /* 0x00017000030085a7 */ /* 0x000ea400080010ff */
[----:B--2---:R-:W-:Y:S05]  /*dbd0*/  @!P0 BRA `(.L_x_344) ;  /* 0xfffffffc00f08947 */ /* 0x004fea000383ffff */
[----:B------:R-:W-:Y:S05]  /*dbe0*/  BRA `(.L_x_345) ;  /* 0xffffff5c00407947 */ /* 0x000fea000383ffff */
.L_x_71:
[----:B------:R-:W-:Y:S07]  /*dbf0*/  MOV R0, UR7 ;  /* 0x0000000700007c02 */ /* 0x000fee0008000f00 */
.L_x_346:
[----:B-1----:R1:W2:Y:S02]  /*dc00*/  SYNCS.PHASECHK.TRANS64.TRYWAIT P0, [R0+URZ], R3 ;  /* 0x00000003000075a7 */ /* 0x0022a400080011ff */
[----:B--2---:R-:W-:Y:S05]  /*dc10*/  @!P0 NANOSLEEP.SYNCS 0x989680 ;  /* 0x009896800000895d */ /* 0x004fea0003900000 */
[----:B------:R-:W2:Y:S02]  /*dc20*/  @!P0 SYNCS.PHASECHK.TRANS64 P0, [R0+URZ], R3 ;  /* 0x00000003000085a7 */ /* 0x000ea400080010ff */
[----:B--2---:R-:W-:Y:S05]  /*dc30*/  @!P0 BRA `(.L_x_346) ;  /* 0xfffffffc00f08947 */ /* 0x004fea000383ffff */
[----:B------:R-:W-:Y:S05]  /*dc40*/  BRA `(.L_x_70) ;  /* 0xffffff5c005c7947 */ /* 0x000fea000383ffff */
.L_x_74:
[----:B------:R-:W-:-:S07]  /*dc50*/  MOV R0, UR5 ;  /* 0x0000000500007c02 */ /* 0x000fce0008000f00 */
.L_x_347:
[----:B--2---:R2:W3:Y:S02]  /*dc60*/  SYNCS.PHASECHK.TRANS64.TRYWAIT P0, [R0+URZ], R3 ;  /* 0x00000003000075a7 */ /* 0x0044e400080011ff */
[----:B---3--:R-:W-:Y:S05]  /*dc70*/  @!P0 NANOSLEEP.SYNCS 0x989680 ;  /* 0x009896800000895d */ /* 0x008fea0003900000 */
[----:B------:R-:W3:Y:S02]  /*dc80*/  @!P0 SYNCS.PHASECHK.TRANS64 P0, [R0+URZ], R3 ;  /* 0x00000003000085a7 */ /* 0x000ee400080010ff */
[----:B---3--:R-:W-:Y:S05]  /*dc90*/  @!P0 BRA `(.L_x_347) ;  /* 0xfffffffc00f08947 */ /* 0x008fea000383ffff */
[----:B------:R-:W-:Y:S05]  /*dca0*/  BRA `(.L_x_348) ;  /* 0xffffff6000147947 */ /* 0x000fea000383ffff */
.L_x_75:
[----:B------:R-:W-:-:S07]  /*dcb0*/  MOV R0, UR5 ;  /* 0x0000000500007c02 */ /* 0x000fce0008000f00 */
.L_x_349:
[----:B-1----:R1:W2:Y:S02]  /*dcc0*/  SYNCS.PHASECHK.TRANS64.TRYWAIT P0, [R0+URZ], R3 ;  /* 0x00000003000075a7 */ /* 0x0022a400080011ff */
[----:B--2---:R-:W-:Y:S05]  /*dcd0*/  @!P0 NANOSLEEP.SYNCS 0x989680 ;  /* 0x009896800000895d */ /* 0x004fea0003900000 */
[----:B------:R-:W2:Y:S02]  /*dce0*/  @!P0 SYNCS.PHASECHK.TRANS64 P0, [R0+URZ], R3 ;  /* 0x00000003000085a7 */ /* 0x000ea400080010ff */
[----:B--2---:R-:W-:Y:S05]  /*dcf0*/  @!P0 BRA `(.L_x_349) ;  /* 0xfffffffc00f08947 */ /* 0x004fea000383ffff */
[----:B------:R-:W-:Y:S05]  /*dd00*/  BRA `(.L_x_350) ;  /* 0xffffff6000207947 */ /* 0x000fea000383ffff */
.L_x_76:
[----:B------:R-:W-:-:S07]  /*dd10*/  MOV R0, UR5 ;  /* 0x0000000500007c02 */ /* 0x000fce0008000f00 */
.L_x_351:
[----:B-1----:R1:W2:Y:S02]  /*dd20*/  SYNCS.PHASECHK.TRANS64.TRYWAIT P0, [R0+URZ], R3 ;  /* 0x00000003000075a7 */ /* 0x0022a400080011ff */
[----:B--2---:R-:W-:Y:S05]  /*dd30*/  @!P0 NANOSLEEP.SYNCS 0x989680 ;  /* 0x009896800000895d */ /* 0x004fea0003900000 */
[----:B------:R-:W2:Y:S02]  /*dd40*/  @!P0 SYNCS.PHASECHK.TRANS64 P0, [R0+URZ], R3 ;  /* 0x00000003000085a7 */ /* 0x000ea400080010ff */
[----:B--2---:R-:W-:Y:S05]  /*dd50*/  @!P0 BRA `(.L_x_351) ;  /* 0xfffffffc00f08947 */ /* 0x004fea000383ffff */
[----:B------:R-:W-:Y:S05]  /*dd60*/  BRA `(.L_x_352) ;  /* 0xffffff60002c7947 */ /* 0x000fea000383ffff */
.L_x_77:
[----:B------:R-:W-:-:S07]  /*dd70*/  MOV R0, UR7 ;  /* 0x0000000700007c02 */ /* 0x000fce0008000f00 */
.L_x_353:
[----:B-1----:R1:W2:Y:S02]  /*dd80*/  SYNCS.PHASECHK.TRANS64.TRYWAIT P0, [R0+URZ], R3 ;  /* 0x00000003000075a7 */ /* 0x0022a400080011ff */
[----:B--2---:R-:W-:Y:S05]  /*dd90*/  @!P0 NANOSLEEP.SYNCS 0x989680 ;  /* 0x009896800000895d */ /* 0x004fea0003900000 */
[----:B------:R-:W2:Y:S02]  /*dda0*/  @!P0 SYNCS.PHASECHK.TRANS64 P0, [R0+URZ], R3 ;  /* 0x00000003000085a7 */ /* 0x000ea400080010ff */
[----:B--2---:R-:W-:Y:S05]  /*ddb0*/  @!P0 BRA `(.L_x_353) ;  /* 0xfffffffc00f08947 */ /* 0x004fea000383ffff */
[----:B------:R-:W-:Y:S05]  /*ddc0*/  BRA `(.L_x_354) ;  /* 0xffffff6000387947 */ /* 0x000fea000383ffff */
.L_x_82:
[----:B---3--:R3:W1:Y:S02]  /*ddd0*/  SYNCS.PHASECHK.TRANS64.TRYWAIT P0, [R0+URZ+0x130], R3 ;  /* 0x00013003000075a7 */ /* 0x00866400080011ff */
[----:B-1----:R-:W-:Y:S05]  /*dde0*/  @!P0 NANOSLEEP.SYNCS 0x989680 ;  /* 0x009896800000895d */ /* 0x002fea0003900000 */
[----:B------:R-:W1:Y:S02]  /*ddf0*/  @!P0 SYNCS.PHASECHK.TRANS64 P0, [R0+URZ+0x130], R3 ;  /* 0x00013003000085a7 */ /* 0x000e6400080010ff */
[----:B-1----:R-:W-:Y:S05]  /*de00*/  @!P0 BRA `(.L_x_82) ;  /* 0xfffffffc00f08947 */ /* 0x002fea000383ffff */
[----:B------:R-:W-:Y:S05]  /*de10*/  BRA `(.L_x_355) ;  /* 0xffffff6400347947 */ /* 0x000fea000383ffff */
.L_x_85:
[----:B------:R-:W-:Y:S07]  /*de20*/  MOV R0, UR6 ;  /* 0x0000000600007c02 */ /* 0x000fee0008000f00 */
.L_x_356:
[----:B-1----:R1:W3:Y:S02]  /*de30*/  SYNCS.PHASECHK.TRANS64.TRYWAIT P0, [R0+URZ+0x128], R3 ;  /* 0x00012803000075a7 */ /* 0x0022e400080011ff */
[----:B---3--:R-:W-:Y:S05]  /*de40*/  @!P0 NANOSLEEP.SYNCS 0x989680 ;  /* 0x009896800000895d */ /* 0x008fea0003900000 */
[----:B------:R-:W3:Y:S02]  /*de50*/  @!P0 SYNCS.PHASECHK.TRANS64 P0, [R0+URZ+0x128], R3 ;  /* 0x00012803000085a7 */ /* 0x000ee400080010ff */
[----:B---3--:R-:W-:Y:S05]  /*de60*/  @!P0 BRA `(.L_x_356) ;  /* 0xfffffffc00f08947 */ /* 0x008fea000383ffff */
[----:B------:R-:W-:Y:S05]  /*de70*/  BRA `(.L_x_84) ;  /* 0xffffff6800207947 */ /* 0x000fea000383ffff */
.L_x_88:
[----:B------:R-:W-:Y:S07]  /*de80*/  MOV R3, UR6 ;  /* 0x0000000600037c02 */ /* 0x000fee0008000f00 */
.L_x_357:
[----:B-1----:R1:W2:Y:S02]  /*de90*/  SYNCS.PHASECHK.TRANS64.TRYWAIT P2, [R3+URZ+0x118], R26 ;  /* 0x0001181a030075a7 */ /* 0x0022a400080411ff */
[----:B--2---:R-:W-:Y:S05]  /*dea0*/  @!P2 NANOSLEEP.SYNCS 0x989680 ;  /* 0x009896800000a95d */ /* 0x004fea0003900000 */
[----:B------:R-:W2:Y:S02]  /*deb0*/  @!P2 SYNCS.PHASECHK.TRANS64 P2, [R3+URZ+0x118], R26 ;  /* 0x0001181a0300a5a7 */ /* 0x000ea400080410ff */
[----:B--2---:R-:W-:Y:S05]  /*dec0*/  @!P2 BRA `(.L_x_357) ;  /* 0xfffffffc00f0a947 */ /* 0x004fea000383ffff */
[----:B------:R-:W-:Y:S05]  /*ded0*/  BRA `(.L_x_358) ;  /* 0xffffff6800b47947 */ /* 0x000fea000383ffff */
.L_x_91:
[----:B--2---:R2:W4:Y:S02]  /*dee0*/  SYNCS.PHASECHK.TRANS64.TRYWAIT P0, [R0+URZ+0x130], R3 ;  /* 0x00013003000075a7 */ /* 0x00452400080011ff */
[----:B----4-:R-:W-:Y:S05]  /*def0*/  @!P0 NANOSLEEP.SYNCS 0x989680 ;  /* 0x009896800000895d */ /* 0x010fea0003900000 */
[----:B------:R-:W4:Y:S02]  /*df00*/  @!P0 SYNCS.PHASECHK.TRANS64 P0, [R0+URZ+0x130], R3 ;  /* 0x00013003000085a7 */ /* 0x000f2400080010ff */
[----:B----4-:R-:W-:Y:S05]  /*df10*/  @!P0 BRA `(.L_x_91) ;  /* 0xfffffffc00f08947 */ /* 0x010fea000383ffff */
[----:B------:R-:W-:Y:S05]  /*df20*/  BRA `(.L_x_359) ;  /* 0xffffff7000047947 */ /* 0x000fea000383ffff */
.L_x_103:
[----:B-1----:R-:W-:Y:S04]  /*df30*/  MOV R0, UR43 ;  /* 0x0000002b00007c02 */ /* 0x002fe80008000f00 */
[----:B------:R1:W2:Y:S03]  /*df40*/  SYNCS.PHASECHK.TRANS64.TRYWAIT P1, [R0+URZ+0x110], R3 ;  /* 0x00011003000075a7 */ /* 0x0002a600080211ff */
[----:B--2---:R-:W-:Y:S05]  /*df50*/  @!P1 NANOSLEEP.SYNCS 0x989680 ;  /* 0x009896800000995d */ /* 0x004fea0003900000 */
[----:B------:R-:W2:Y:S02]  /*df60*/  @!P1 SYNCS.PHASECHK.TRANS64 P1, [R0+URZ+0x110], R3 ;  /* 0x00011003000095a7 */ /* 0x000ea400080210ff */
[----:B--2---:R-:W-:Y:S05]  /*df70*/  @!P1 BRA `(.L_x_103) ;  /* 0xfffffffc00ec9947 */ /* 0x004fea000383ffff */
[----:B------:R-:W-:Y:S05]  /*df80*/  BRA `(.L_x_102) ;  /* 0xffffff7c00107947 */ /* 0x000fea000383ffff */
.L_x_105:
[----:B-1----:R1:W2:Y:S02]  /*df90*/  SYNCS.PHASECHK.TRANS64.TRYWAIT P1, [R198+URZ+0x150], R5 ;  /* 0x00015005c60075a7 */ /* 0x0022a400080211ff */
[----:B--2---:R-:W-:Y:S05]  /*dfa0*/  @!P1 NANOSLEEP.SYNCS 0x989680 ;  /* 0x009896800000995d */ /* 0x004fea0003900000 */
[----:B------:R-:W2:Y:S02]  /*dfb0*/  @!P1 SYNCS.PHASECHK.TRANS64 P1, [R198+URZ+0x150], R5 ;  /* 0x00015005c60095a7 */ /* 0x000ea400080210ff */
[----:B--2---:R-:W-:Y:S05]  /*dfc0*/  @!P1 BRA `(.L_x_105) ;  /* 0xfffffffc00f09947 */ /* 0x004fea000383ffff */
[----:B------:R-:W-:Y:S05]  /*dfd0*/  BRA `(.L_x_104) ;  /* 0xffffff7c00547947 */ /* 0x000fea000383ffff */
        .weak           $__internal_0_$__cuda_sm10x_tcgen05_guardrail_trap_col_being_dealloced_not_returned_by_alloc
        .type           $__internal_0_$__cuda_sm10x_tcgen05_guardrail_trap_col_being_dealloced_not_returned_by_alloc,@function
        .size           $__internal_0_$__cuda_sm10x_tcgen05_guardrail_trap_col_being_dealloced_not_returned_by_alloc,($__internal_1_$__cuda_sm10x_tcgen05_guardrail_trap_phase_invalid_during_alloc - $__internal_0_$__cuda_sm10x_tcgen05_guardrail_trap_col_being_dealloced_not_returned_by_alloc)
$__internal_0_$__cuda_sm10x_tcgen05_guardrail_trap_col_being_dealloced_not_returned_by_alloc:
[----:B------:R-:W-:Y:S05]  /*dfe0*/  BPT.TRAP 0x1 ;  /* 0x000000040000795c */ /* 0x000fea0000300000 */
[----:B------:R-:W-:-:S04]  /*dff0*/  HFMA2 R3, -RZ, RZ, 0, 0 ;  /* 0x00000000ff037431 */ /* 0x000fc800000001ff */
[----:B------:R-:W-:Y:S05]  /*e000*/  RET.REL.NODEC R2 `(_ZN7cutlass13device_kernelINS_4gemm6kernel13GemmUniversalIN4cute5tupleIJiiiiEEENS1_10collective13CollectiveMmaINS1_35MainloopSm100TmaUmmaWarpSpecializedILi17ELi2ELi4ENS5_IJNS4_1CILi1EEESB_SB_EEEEENS5_IJNSA_ILi128EEENSA_ILi64EEESF_EEENS_12float_e4m3_tENS5_IJlSB_lEEESH_SI_NS4_8TiledMMAINS4_8MMA_AtomIJNS4_10MMA_TraitsINS4_19SM100_MMA_F8F6F4_SSEJSH_SH_fSE_SF_NS4_17integral_constantINS4_4UMMA5MajorELSP_0EEESQ_NSN_INSO_7ScaleInELSR_0EEESS_EEEEEENS4_6LayoutISC_NS5_IJNSA_ILi0EEESW_SW_EEEEENS5_IJNS4_10UnderscoreESZ_SZ_EEEEENS4_13SM90_TMA_LOADENS4_14ComposedLayoutINS4_7SwizzleILi2ELi4ELi3EEENS4_18smem_ptr_flag_bitsILi8EEENSV_INS5_IJNSA_ILi8EEESF_EEENS5_IJSF_SB_EEEEEEEvNS4_8identityES12_S1C_vS1D_EENS_8epilogue10collective18CollectiveEpilogueINS1F_23Sm100TmaWarpSpecializedILi1ELi1ELi64ELb0ELb0EEEJSG_NS5_IJNSV_ISE_SB_EENSV_ISF_SB_EEEEESH_SI_SH_SI_NS1F_6fusion15FusionCallbacksIS1J_NS1N_13LinCombEltActINS1F_6thread7SigmoidESH_fSH_fLNS_15FloatRoundStyleE2EEESG_S1M_JEEENS4_5SM1004TMEM4LOAD26SM100_TMEM_LOAD_32dp32b64xES12_S1C_NS4_39AutoVectorizingCopyWithAssumedAlignmentILi128EEENS4_14SM90_TMA_STOREES1C_S20_S20_EEEvvEEEEvNT_6ParamsE) ;  /* 0xffffff1c02fc7950 */ /* 0x000fea0003c3ffff */
        .weak           $__internal_1_$__cuda_sm10x_tcgen05_guardrail_trap_phase_invalid_during_alloc
        .type           $__internal_1_$__cuda_sm10x_tcgen05_guardrail_trap_phase_invalid_during_alloc,@function
        .size           $__internal_1_$__cuda_sm10x_tcgen05_guardrail_trap_phase_invalid_during_alloc,($__internal_2_$__cuda_sm10x_tcgen05_guardrail_trap_unallocated_columns_being_dealloced - $__internal_1_$__cuda_sm10x_tcgen05_guardrail_trap_phase_invalid_during_alloc)
$__internal_1_$__cuda_sm10x_tcgen05_guardrail_trap_phase_invalid_during_alloc:
[----:B------:R-:W-:Y:S05]  /*e010*/  BPT.TRAP 0x1 ;  /* 0x000000040000795c */ /* 0x000fea0000300000 */
[----:B------:R-:W-:-:S04]  /*e020*/  MOV R3, 0x0 ;  /* 0x0000000000037802 */ /* 0x000fc80000000f00 */
[----:B------:R-:W-:Y:S05]  /*e030*/  RET.REL.NODEC R2 `(_ZN7cutlass13device_kernelINS_4gemm6kernel13GemmUniversalIN4cute5tupleIJiiiiEEENS1_10collective13CollectiveMmaINS1_35MainloopSm100TmaUmmaWarpSpecializedILi17ELi2ELi4ENS5_IJNS4_1CILi1EEESB_SB_EEEEENS5_IJNSA_ILi128EEENSA_ILi64EEESF_EEENS_12float_e4m3_tENS5_IJlSB_lEEESH_SI_NS4_8TiledMMAINS4_8MMA_AtomIJNS4_10MMA_TraitsINS4_19SM100_MMA_F8F6F4_SSEJSH_SH_fSE_SF_NS4_17integral_constantINS4_4UMMA5MajorELSP_0EEESQ_NSN_INSO_7ScaleInELSR_0EEESS_EEEEEENS4_6LayoutISC_NS5_IJNSA_ILi0EEESW_SW_EEEEENS5_IJNS4_10UnderscoreESZ_SZ_EEEEENS4_13SM90_TMA_LOADENS4_14ComposedLayoutINS4_7SwizzleILi2ELi4ELi3EEENS4_18smem_ptr_flag_bitsILi8EEENSV_INS5_IJNSA_ILi8EEESF_EEENS5_IJSF_SB_EEEEEEEvNS4_8identityES12_S1C_vS1D_EENS_8epilogue10collective18CollectiveEpilogueINS1F_23Sm100TmaWarpSpecializedILi1ELi1ELi64ELb0ELb0EEEJSG_NS5_IJNSV_ISE_SB_EENSV_ISF_SB_EEEEESH_SI_SH_SI_NS1F_6fusion15FusionCallbacksIS1J_NS1N_13LinCombEltActINS1F_6thread7SigmoidESH_fSH_fLNS_15FloatRoundStyleE2EEESG_S1M_JEEENS4_5SM1004TMEM4LOAD26SM100_TMEM_LOAD_32dp32b64xES12_S1C_NS4_39AutoVectorizingCopyWithAssumedAlignmentILi128EEENS4_14SM90_TMA_STOREES1C_S20_S20_EEEvvEEEEvNT_6ParamsE) ;  /* 0xffffff1c02f07950 */ /* 0x000fea0003c3ffff */
        .weak           $__internal_2_$__cuda_sm10x_tcgen05_guardrail_trap_unallocated_columns_being_dealloced
        .type           $__internal_2_$__cuda_sm10x_tcgen05_guardrail_trap_unallocated_columns_being_dealloced,@function
        .size           $__internal_2_$__cuda_sm10x_tcgen05_guardrail_trap_unallocated_columns_being_dealloced,($__internal_3_$__cuda_sm20_rcp_rn_f32_slowpath - $__internal_2_$__cuda_sm10x_tcgen05_guardrail_trap_unallocated_columns_being_dealloced)
$__internal_2_$__cuda_sm10x_tcgen05_guardrail_trap_unallocated_columns_being_dealloced:
[----:B------:R-:W-:Y:S05]  /*e040*/  BPT.TRAP 0x1 ;  /* 0x000000040000795c */ /* 0x000fea0000300000 */
[----:B------:R-:W-:-:S04]  /*e050*/  HFMA2 R3, -RZ, RZ, 0, 0 ;  /* 0x00000000ff037431 */ /* 0x000fc800000001ff */
[----:B------:R-:W-:Y:S05]  /*e060*/  RET.REL.NODEC R2 `(_ZN7cutlass13device_kernelINS_4gemm6kernel13GemmUniversalIN4cute5tupleIJiiiiEEENS1_10collective13CollectiveMmaINS1_35MainloopSm100TmaUmmaWarpSpecializedILi17ELi2ELi4ENS5_IJNS4_1CILi1EEESB_SB_EEEEENS5_IJNSA_ILi128EEENSA_ILi64EEESF_EEENS_12float_e4m3_tENS5_IJlSB_lEEESH_SI_NS4_8TiledMMAINS4_8MMA_AtomIJNS4_10MMA_TraitsINS4_19SM100_MMA_F8F6F4_SSEJSH_SH_fSE_SF_NS4_17integral_constantINS4_4UMMA5MajorELSP_0EEESQ_NSN_INSO_7ScaleInELSR_0EEESS_EEEEEENS4_6LayoutISC_NS5_IJNSA_ILi0EEESW_SW_EEEEENS5_IJNS4_10UnderscoreESZ_SZ_EEEEENS4_13SM90_TMA_LOADENS4_14ComposedLayoutINS4_7SwizzleILi2ELi4ELi3EEENS4_18smem_ptr_flag_bitsILi8EEENSV_INS5_IJNSA_ILi8EEESF_EEENS5_IJSF_SB_EEEEEEEvNS4_8identityES12_S1C_vS1D_EENS_8epilogue10collective18CollectiveEpilogueINS1F_23Sm100TmaWarpSpecializedILi1ELi1ELi64ELb0ELb0EEEJSG_NS5_IJNSV_ISE_SB_EENSV_ISF_SB_EEEEESH_SI_SH_SI_NS1F_6fusion15FusionCallbacksIS1J_NS1N_13LinCombEltActINS1F_6thread7SigmoidESH_fSH_fLNS_15FloatRoundStyleE2EEESG_S1M_JEEENS4_5SM1004TMEM4LOAD26SM100_TMEM_LOAD_32dp32b64xES12_S1C_NS4_39AutoVectorizingCopyWithAssumedAlignmentILi128EEENS4_14SM90_TMA_STOREES1C_S20_S20_EEEvvEEEEvNT_6ParamsE) ;  /* 0xffffff1c02e47950 */ /* 0x000fea0003c3ffff */
        .weak           $__internal_3_$__cuda_sm20_rcp_rn_f32_slowpath
        .type           $__internal_3_$__cuda_sm20_rcp_rn_f32_slowpath,@function
        .size           $__internal_3_$__cuda_sm20_rcp_rn_f32_slowpath,(.L_x_365 - $__internal_3_$__cuda_sm20_rcp_rn_f32_slowpath)
$__internal_3_$__cuda_sm20_rcp_rn_f32_slowpath:
[----:B------:R-:W-:Y:S01]  /*e070*/  IMAD.SHL.U32 R100, R104, 0x2, RZ ;  /* 0x0000000268647824 */ /* 0x000fe200078e00ff */
[----:B------:R-:W-:Y:S04]  /*e080*/  BSSY.RECONVERGENT B0, `(.L_x_360) ;  /* 0x0000030000007945 */ /* 0x000fe80003800200 */
[----:B------:R-:W-:-:S04]  /*e090*/  SHF.R.U32.HI R100, RZ, 0x18, R100 ;  /* 0x00000018ff647819 */ /* 0x000fc80000011664 */
[----:B------:R-:W-:-:S13]  /*e0a0*/  ISETP.NE.U32.AND P0, PT, R100, RZ, PT ;  /* 0x000000ff6400720c */ /* 0x000fda0003f05070 */
[----:B------:R-:W-:Y:S05]  /*e0b0*/  @P0 BRA `(.L_x_361) ;  /* 0x0000000000280947 */ /* 0x000fea0003800000 */
[----:B------:R-:W-:-:S04]  /*e0c0*/  SHF.L.U32 R64, R104, 0x1, RZ ;  /* 0x0000000168407819 */ /* 0x000fc800000006ff */
[----:B------:R-:W-:-:S13]  /*e0d0*/  ISETP.NE.AND P0, PT, R64, RZ, PT ;  /* 0x000000ff4000720c */ /* 0x000fda0003f05270 */
[----:B------:R-:W-:Y:S01]  /*e0e0*/  @P0 FFMA R103, R104, 1.84467440737095516160e+19, RZ ;  /* 0x5f80000068670823 */ /* 0x000fe200000000ff */
[----:B------:R-:W-:Y:S08]  /*e0f0*/  @!P0 MUFU.RCP R100, R104 ;  /* 0x0000006800648308 */ /* 0x000ff00000001000 */
[----:B------:R-:W1:Y:S02]  /*e100*/  @P0 MUFU.RCP R64, R103 ;  /* 0x0000006700400308 */ /* 0x000e640000001000 */
[----:B-1----:R-:W-:-:S04]  /*e110*/  @P0 FFMA R105, R103, R64, -1 ;  /* 0xbf80000067690423 */ /* 0x002fc80000000040 */
[----:B------:R-:W-:-:S04]  /*e120*/  @P0 FADD.FTZ R105, -R105, -RZ ;  /* 0x800000ff69690221 */ /* 0x000fc80000010100 */
[----:B------:R-:W-:-:S04]  /*e130*/  @P0 FFMA R105, R64, R105, R64 ;  /* 0x0000006940690223 */ /* 0x000fc80000000040 */
[----:B------:R-:W-:Y:S01]  /*e140*/  @P0 FFMA R100, R105, 1.84467440737095516160e+19, RZ ;  /* 0x5f80000069640823 */ /* 0x000fe200000000ff */
[----:B------:R-:W-:Y:S05]  /*e150*/  BRA `(.L_x_362) ;  /* 0x0000000000887947 */ /* 0x000fea0003800000 */
.L_x_361:
[----:B------:R-:W-:-:S04]  /*e160*/  IADD3 R64, PT, PT, R100, -0xfd, RZ ;  /* 0xffffff0364407810 */ /* 0x000fc80007ffe0ff */
[----:B------:R-:W-:-:S13]  /*e170*/  ISETP.GT.U32.AND P0, PT, R64, 0x1, PT ;  /* 0x000000014000780c */ /* 0x000fda0003f04070 */
[----:B------:R-:W-:Y:S05]  /*e180*/  @P0 BRA `(.L_x_363) ;  /* 0x0000000000780947 */ /* 0x000fea0003800000 */
[----:B------:R-:W-:Y:S01]  /*e190*/  LOP3.LUT R107, R104, 0x7fffff, RZ, 0xc0, !PT ;  /* 0x007fffff686b7812 */ /* 0x000fe200078ec0ff */
[----:B------:R-:W-:-:S03]  /*e1a0*/  IMAD.MOV.U32 R103, RZ, RZ, 0x3 ;  /* 0x00000003ff677424 */ /* 0x000fc600078e00ff */
[----:B------:R-:W-:Y:S02]  /*e1b0*/  LOP3.LUT R107, R107, 0x3f800000, RZ, 0xfc, !PT ;  /* 0x3f8000006b6b7812 */ /* 0x000fe400078efcff */
[----:B------:R-:W-:Y:S02]  /*e1c0*/  SHF.L.U32 R103, R103, R64, RZ ;  /* 0x0000004067677219 */ /* 0x000fe400000006ff */
[----:B------:R-:W1:Y:S02]  /*e1d0*/  MUFU.RCP R106, R107 ;  /* 0x0000006b006a7308 */ /* 0x000e640000001000 */
[----:B-1----:R-:W-:-:S04]  /*e1e0*/  FFMA R105, R107, R106, -1 ;  /* 0xbf8000006b697423 */ /* 0x002fc8000000006a */
[----:B------:R-:W-:-:S04]  /*e1f0*/  FADD.FTZ R105, -R105, -RZ ;  /* 0x800000ff69697221 */ /* 0x000fc80000010100 */
[CCC-:B------:R-:W-:Y:S01]  /*e200*/  FFMA.RM R108, R106.reuse, R105.reuse, R106.reuse ;  /* 0x000000696a6c7223 */ /* 0x1c0fe2000000406a */
[----:B------:R-:W-:-:S04]  /*e210*/  FFMA.RP R105, R106, R105, R106 ;  /* 0x000000696a697223 */ /* 0x000fc8000000806a */
[C---:B------:R-:W-:Y:S02]  /*e220*/  LOP3.LUT R106, R108.reuse, 0x7fffff, RZ, 0xc0, !PT ;  /* 0x007fffff6c6a7812 */ /* 0x040fe400078ec0ff */
[----:B------:R-:W-:Y:S02]  /*e230*/  FSETP.NEU.FTZ.AND P0, PT, R108, R105, PT ;  /* 0x000000696c00720b */ /* 0x000fe40003f1d000 */
[----:B------:R-:W-:Y:S02]  /*e240*/  LOP3.LUT R106, R106, 0x800000, RZ, 0xfc, !PT ;  /* 0x008000006a6a7812 */ /* 0x000fe400078efcff */
[----:B------:R-:W-:Y:S02]  /*e250*/  SEL R105, RZ, 0xffffffff, !P0 ;  /* 0xffffffffff697807 */ /* 0x000fe40004000000 */
[----:B------:R-:W-:-:S03]  /*e260*/  LOP3.LUT R103, R103, R106, RZ, 0xc0, !PT ;  /* 0x0000006a67677212 */ /* 0x000fc600078ec0ff */
[----:B------:R-:W-:Y:S01]  /*e270*/  IMAD.MOV R105, RZ, RZ, -R105 ;  /* 0x000000ffff697224 */ /* 0x000fe200078e0a69 */
[----:B------:R-:W-:-:S04]  /*e280*/  SHF.R.U32.HI R103, RZ, R64, R103 ;  /* 0x00000040ff677219 */ /* 0x000fc80000011667 */
[----:B------:R-:W-:Y:S02]  /*e290*/  LOP3.LUT P1, RZ, R105, R64, R106, 0xf8, !PT ;  /* 0x0000004069ff7212 */ /* 0x000fe4000782f86a */
[C---:B------:R-:W-:Y:S02]  /*e2a0*/  LOP3.LUT P2, RZ, R103.reuse, 0x1, RZ, 0xc0, !PT ;  /* 0x0000000167ff7812 */ /* 0x040fe4000784c0ff */
[----:B------:R-:W-:Y:S01]  /*e2b0*/  LOP3.LUT P0, RZ, R103, 0x2, RZ, 0xc0, !PT ;  /* 0x0000000267ff7812 */ /* 0x000fe2000780c0ff */
[----:B------:R-:W-:-:S03]  /*e2c0*/  VIADD R103, R100, 0xffffff04 ;  /* 0xffffff0464677836 */ /* 0x000fc60000000000 */
[----:B------:R-:W-:Y:S02]  /*e2d0*/  PLOP3.LUT P0, PT, P2, P1, P0, 0xe0, 0x0 ;  /* 0x000000000000781c */ /* 0x000fe40001703c00 */
[----:B------:R-:W-:Y:S02]  /*e2e0*/  SHF.R.U32.HI R103, RZ, R103, R106 ;  /* 0x00000067ff677219 */ /* 0x000fe4000001166a */
[----:B------:R-:W-:Y:S02]  /*e2f0*/  SEL R64, RZ, 0x1, !P0 ;  /* 0x00000001ff407807 */ /* 0x000fe40004000000 */
[----:B------:R-:W-:-:S03]  /*e300*/  LOP3.LUT P0, RZ, R104, 0x7fffff, RZ, 0xc0, !PT ;  /* 0x007fffff68ff7812 */ /* 0x000fc6000780c0ff */
[----:B------:R-:W-:-:S05]  /*e310*/  IMAD.MOV R64, RZ, RZ, -R64 ;  /* 0x000000ffff407224 */ /* 0x000fca00078e0a40 */
[----:B------:R-:W-:-:S13]  /*e320*/  ISETP.GE.AND P1, PT, R64, RZ, PT ;  /* 0x000000ff4000720c */ /* 0x000fda0003f26270 */
[----:B------:R-:W-:-:S04]  /*e330*/  @!P1 VIADD R103, R103, 0x1 ;  /* 0x0000000167679836 */ /* 0x000fc80000000000 */
[----:B------:R-:W-:-:S05]  /*e340*/  @!P0 IMAD.SHL.U32 R103, R103, 0x2, RZ ;  /* 0x0000000267678824 */ /* 0x000fca00078e00ff */
[----:B------:R-:W-:Y:S01]  /*e350*/  LOP3.LUT R100, R103, 0x80000000, R104, 0xf8, !PT ;  /* 0x8000000067647812 */ /* 0x000fe200078ef868 */
[----:B------:R-:W-:Y:S05]  /*e360*/  BRA `(.L_x_362) ;  /* 0x0000000000047947 */ /* 0x000fea0003800000 */
.L_x_363:
[----:B------:R1:W2:Y:S02]  /*e370*/  MUFU.RCP R100, R104 ;  /* 0x0000006800647308 */ /* 0x0002a40000001000 */
.L_x_362:
[----:B------:R-:W-:Y:S05]  /*e380*/  BSYNC.RECONVERGENT B0 ;  /* 0x0000000000007941 */ /* 0x000fea0003800200 */
.L_x_360:
[----:B------:R-:W-:Y:S01]  /*e390*/  HFMA2 R103, -RZ, RZ, 0, 0 ;  /* 0x00000000ff677431 */ /* 0x000fe200000001ff */
[----:B--2---:R-:W-:-:S03]  /*e3a0*/  MOV R64, R100 ;  /* 0x0000006400407202 */ /* 0x004fc60000000f00 */
[----:B-1----:R-:W-:Y:S05]  /*e3b0*/  RET.REL.NODEC R102 `(_ZN7cutlass13device_kernelINS_4gemm6kernel13GemmUniversalIN4cute5tupleIJiiiiEEENS1_10collective13CollectiveMmaINS1_35MainloopSm100TmaUmmaWarpSpecializedILi17ELi2ELi4ENS5_IJNS4_1CILi1EEESB_SB_EEEEENS5_IJNSA_ILi128EEENSA_ILi64EEESF_EEENS_12float_e4m3_tENS5_IJlSB_lEEESH_SI_NS4_8TiledMMAINS4_8MMA_AtomIJNS4_10MMA_TraitsINS4_19SM100_MMA_F8F6F4_SSEJSH_SH_fSE_SF_NS4_17integral_constantINS4_4UMMA5MajorELSP_0EEESQ_NSN_INSO_7ScaleInELSR_0EEESS_EEEEEENS4_6LayoutISC_NS5_IJNSA_ILi0EEESW_SW_EEEEENS5_IJNS4_10UnderscoreESZ_SZ_EEEEENS4_13SM90_TMA_LOADENS4_14ComposedLayoutINS4_7SwizzleILi2ELi4ELi3EEENS4_18smem_ptr_flag_bitsILi8EEENSV_INS5_IJNSA_ILi8EEESF_EEENS5_IJSF_SB_EEEEEEEvNS4_8identityES12_S1C_vS1D_EENS_8epilogue10collective18CollectiveEpilogueINS1F_23Sm100TmaWarpSpecializedILi1ELi1ELi64ELb0ELb0EEEJSG_NS5_IJNSV_ISE_SB_EENSV_ISF_SB_EEEEESH_SI_SH_SI_NS1F_6fusion15FusionCallbacksIS1J_NS1N_13LinCombEltActINS1F_6thread7SigmoidESH_fSH_fLNS_15FloatRoundStyleE2EEESG_S1M_JEEENS4_5SM1004TMEM4LOAD26SM100_TMEM_LOAD_32dp32b64xES12_S1C_NS4_39AutoVectorizingCopyWithAssumedAlignmentILi128EEENS4_14SM90_TMA_STOREES1C_S20_S20_EEEvvEEEEvNT_6ParamsE) ;  /* 0xffffff1c66107950 */ /* 0x002fea0003c3ffff */
.L_x_364:
[----:B------:R-:W-:-:S00]  /*e3c0*/  BRA `(.L_x_364) ;  /* 0xfffffffc00fc7947 */ /* 0x000fc0000383ffff */
[----:B------:R-:W-:-:S00]  /*e3d0*/  NOP ;  /* 0x0000000000007918 */ /* 0x000fc00000000000 */
        /* <DEDUP_REMOVED lines=10> */
.L_x_365:


//--------------------- .nv.global.init           --------------------------
	.section	.nv.global.init,"aw",@progbits
.nv.global.init:
	.type		$str$27,@object
	.size		$str$27,($str$28 - $str$27)
$str$27:
        /*0000*/ 	.byte	0x28, 0x61, 0x64, 0x64, 0x72, 0x65, 0x73, 0x73, 0x20, 0x26, 0x20, 0x6d, 0x61, 0x73, 0x6b, 0x29
        /*0010*/ 	.byte	0x20, 0x3d, 0x3d, 0x20, 0x30, 0x00
	.type		$str$28,@object
	.size		$str$28,($str$26 - $str$28)
$str$28:
        /*0016*/ 	.byte	0x2f, 0x74, 0x6d, 0x70, 0x2f, 0x63, 0x75, 0x74, 0x6c, 0x61, 0x73, 0x73, 0x5f, 0x73, 0x77, 0x65
        /*0026*/ 	.byte	0x65, 0x70, 0x5f, 0x73, 0x72, 0x63, 0x2f, 0x69, 0x6e, 0x63, 0x6c, 0x75, 0x64, 0x65, 0x2f, 0x63
        /*0036*/ 	.byte	0x75, 0x74, 0x65, 0x2f, 0x70, 0x6f, 0x69, 0x6e, 0x74, 0x65, 0x72, 0x5f, 0x66, 0x6c, 0x61, 0x67
        /*0046*/ 	.byte	0x67, 0x65, 0x64, 0x2e, 0x68, 0x70, 0x70, 0x00
	.type		$str$26,@object
	.size		$str$26,($str$25 - $str$26)
$str$26:
        /*004e*/ 	.byte	0x2f, 0x74, 0x6d, 0x70, 0x2f, 0x63, 0x75, 0x74, 0x6c, 0x61, 0x73, 0x73, 0x5f, 0x73, 0x77, 0x65
        /*005e*/ 	.byte	0x65, 0x70, 0x5f, 0x73, 0x72, 0x63, 0x2f, 0x69, 0x6e, 0x63, 0x6c, 0x75, 0x64, 0x65, 0x2f, 0x63
        /*006e*/ 	.byte	0x75, 0x74, 0x65, 0x2f, 0x61, 0x74, 0x6f, 0x6d, 0x2f, 0x63, 0x6f, 0x70, 0x79, 0x5f, 0x74, 0x72
        /*007e*/ 	.byte	0x61, 0x69, 0x74, 0x73, 0x5f, 0x73, 0x6d, 0x31, 0x30, 0x30, 0x2e, 0x68, 0x70, 0x70, 0x00
	.type		$str$25,@object
	.size		$str$25,(__unnamed_1 - $str$25)
$str$25:
        /*008d*/ 	.byte	0x28, 0x28, 0x75, 0x69, 0x6e, 0x74, 0x33, 0x32, 0x5f, 0x74, 0x28, 0x74, 0x68, 0x72, 0x65, 0x61
        /*009d*/ 	.byte	0x64, 0x49, 0x64, 0x78, 0x2e, 0x78, 0x29, 0x20, 0x2f, 0x20, 0x33, 0x32, 0x29, 0x20, 0x25, 0x20
        /*00ad*/ 	.byte	0x34, 0x29, 0x20, 0x3d, 0x3d, 0x20, 0x28, 0x28, 0x28, 0x74, 0x6d, 0x65, 0x6d, 0x5f, 0x61, 0x64
        /*00bd*/ 	.byte	0x64, 0x72, 0x20, 0x3e, 0x3e, 0x20, 0x31, 0x36, 0x29, 0x20, 0x2f, 0x20, 0x33, 0x32, 0x29, 0x20
        /*00cd*/ 	.byte	0x25, 0x20, 0x34, 0x29, 0x00
	.type		__unnamed_1,@object
	.size		__unnamed_1,(__unnamed_2 - __unnamed_1)
__unnamed_1:
        /*00d2*/ 	.byte	0x61, 0x75, 0x74, 0x6f, 0x20, 0x63, 0x75, 0x74, 0x65, 0x3a, 0x3a, 0x61, 0x73, 0x5f, 0x70, 0x6f
        /* <DEDUP_REMOVED lines=24> */
        /*0262*/ 	.byte	0x43, 0x3c, 0x38, 0x31, 0x39, 0x32, 0x3e, 0x3e, 0x3e, 0x3e, 0x5d, 0x00
	.type		__unnamed_2,@object
	.size		__unnamed_2,(.L_2 - __unnamed_2)
__unnamed_2:
        /* <DEDUP_REMOVED lines=42> */
        /*050e*/ 	.byte	0x3e, 0x3e, 0x3e, 0x3e, 0x5d, 0x00
.L_2:


//--------------------- .nv.shared._ZN7cutlass13device_kernelINS_4gemm6kernel13GemmUniversalIN4cute5tupleIJiiiiEEENS1_10collective13CollectiveMmaINS1_35MainloopSm100TmaUmmaWarpSpecializedILi17ELi2ELi4ENS5_IJNS4_1CILi1EEESB_SB_EEEEENS5_IJNSA_ILi128EEENSA_ILi64EEESF_EEENS_12float_e4m3_tENS5_IJlSB_lEEESH_SI_NS4_8TiledMMAINS4_8MMA_AtomIJNS4_10MMA_TraitsINS4_19SM100_MMA_F8F6F4_SSEJSH_SH_fSE_SF_NS4_17integral_constantINS4_4UMMA5MajorELSP_0EEESQ_NSN_INSO_7ScaleInELSR_0EEESS_EEEEEENS4_6LayoutISC_NS5_IJNSA_ILi0EEESW_SW_EEEEENS5_IJNS4_10UnderscoreESZ_SZ_EEEEENS4_13SM90_TMA_LOADENS4_14ComposedLayoutINS4_7SwizzleILi2ELi4ELi3EEENS4_18smem_ptr_flag_bitsILi8EEENSV_INS5_IJNSA_ILi8EEESF_EEENS5_IJSF_SB_EEEEEEEvNS4_8identityES12_S1C_vS1D_EENS_8epilogue10collective18CollectiveEpilogueINS1F_23Sm100TmaWarpSpecializedILi1ELi1ELi64ELb0ELb0EEEJSG_NS5_IJNSV_ISE_SB_EENSV_ISF_SB_EEEEESH_SI_SH_SI_NS1F_6fusion15FusionCallbacksIS1J_NS1N_13LinCombEltActINS1F_6thread7SigmoidESH_fSH_fLNS_15FloatRoundStyleE2EEESG_S1M_JEEENS4_5SM1004TMEM4LOAD26SM100_TMEM_LOAD_32dp32b64xES12_S1C_NS4_39AutoVectorizingCopyWithAssumedAlignmentILi128EEENS4_14SM90_TMA_STOREES1C_S20_S20_EEEvvEEEEvNT_6ParamsE --------------------------
	.section	.nv.shared._ZN7cutlass13device_kernelINS_4gemm6kernel13GemmUniversalIN4cute5tupleIJiiiiEEENS1_10collective13CollectiveMmaINS1_35MainloopSm100TmaUmmaWarpSpecializedILi17ELi2ELi4ENS5_IJNS4_1CILi1EEESB_SB_EEEEENS5_IJNSA_ILi128EEENSA_ILi64EEESF_EEENS_12float_e4m3_tENS5_IJlSB_lEEESH_SI_NS4_8TiledMMAINS4_8MMA_AtomIJNS4_10MMA_TraitsINS4_19SM100_MMA_F8F6F4_SSEJSH_SH_fSE_SF_NS4_17integral_constantINS4_4UMMA5MajorELSP_0EEESQ_NSN_INSO_7ScaleInELSR_0EEESS_EEEEEENS4_6LayoutISC_NS5_IJNSA_ILi0EEESW_SW_EEEEENS5_IJNS4_10UnderscoreESZ_SZ_EEEEENS4_13SM90_TMA_LOADENS4_14ComposedLayoutINS4_7SwizzleILi2ELi4ELi3EEENS4_18smem_ptr_flag_bitsILi8EEENSV_INS5_IJNSA_ILi8EEESF_EEENS5_IJSF_SB_EEEEEEEvNS4_8identityES12_S1C_vS1D_EENS_8epilogue10collective18CollectiveEpilogueINS1F_23Sm100TmaWarpSpecializedILi1ELi1ELi64ELb0ELb0EEEJSG_NS5_IJNSV_ISE_SB_EENSV_ISF_SB_EEEEESH_SI_SH_SI_NS1F_6fusion15FusionCallbacksIS1J_NS1N_13LinCombEltActINS1F_6thread7SigmoidESH_fSH_fLNS_15FloatRoundStyleE2EEESG_S1M_JEEENS4_5SM1004TMEM4LOAD26SM100_TMEM_LOAD_32dp32b64xES12_S1C_NS4_39AutoVectorizingCopyWithAssumedAlignmentILi128EEENS4_14SM90_TMA_STOREES1C_S20_S20_EEEvvEEEEvNT_6ParamsE,"aw",@nobits
	.sectionflags	@""
	.align	16
	.zero		1024


//--------------------- .nv.shared.reserved.0     --------------------------
	.section	.nv.shared.reserved.0,"aw",@nobits
	.weak		__nv_reservedSMEM_offset_0_alias
	.size		__nv_reservedSMEM_offset_0_alias, 0, 64
	.other		__nv_reservedSMEM_offset_0_alias,@"STO_CUDA_RESERVED_SHARED STV_DEFAULT"
__nv_reservedSMEM_offset_0_alias:
	.zero		0
.nv.shared.reserved.0:
	.zero		64
	.weak		__nv_reservedSMEM_tcgen05_partition
	.type		__nv_reservedSMEM_tcgen05_partition,@object
	.size		__nv_reservedSMEM_tcgen05_partition,(.L_0 - __nv_reservedSMEM_tcgen05_partition)
__nv_reservedSMEM_tcgen05_partition:
	.zero		32
.L_0:


//--------------------- .nv.global                --------------------------
	.section	.nv.global,"aw",@nobits
.nv.global:
	.type		_ZN39_INTERNAL_3db43c53_4_k_cu_1793b604_33004cute1_E,@object
	.size		_ZN39_INTERNAL_3db43c53_4_k_cu_1793b604_33004cute1_E,(_ZN39_INTERNAL_3db43c53_4_k_cu_1793b604_33004cuda3std3__45__cpo6cbeginE - _ZN39_INTERNAL_3db43c53_4_k_cu_1793b604_33004cute1_E)
_ZN39_INTERNAL_3db43c53_4_k_cu_1793b604_33004cute1_E:
	.zero		1
	.type		_ZN39_INTERNAL_3db43c53_4_k_cu_1793b604_33004cuda3std3__45__cpo6cbeginE,@object
	.size		_ZN39_INTERNAL_3db43c53_4_k_cu_1793b604_33004cuda3std3__45__cpo6cbeginE,(_ZN39_INTERNAL_3db43c53_4_k_cu_1793b604_33004cuda3std3__48in_placeE - _ZN39_INTERNAL_3db43c53_4_k_cu_1793b604_33004cuda3std3__45__cpo6cbeginE)
_ZN39_INTERNAL_3db43c53_4_k_cu_1793b604_33004cuda3std3__45__cpo6cbeginE:
	.zero		1
	.type		_ZN39_INTERNAL_3db43c53_4_k_cu_1793b604_33004cuda3std3__48in_placeE,@object
	.size		_ZN39_INTERNAL_3db43c53_4_k_cu_1793b604_33004cuda3std3__48in_placeE,(_ZN39_INTERNAL_3db43c53_4_k_cu_1793b604_33004cuda3std6ranges3__45__cpo9iter_moveE - _ZN39_INTERNAL_3db43c53_4_k_cu_1793b604_33004cuda3std3__48in_placeE)
_ZN39_INTERNAL_3db43c53_4_k_cu_1793b604_33004cuda3std3__48in_placeE:
	.zero		1
	.type		_ZN39_INTERNAL_3db43c53_4_k_cu_1793b604_33004cuda3std6ranges3__45__cpo9iter_moveE,@object
	.size		_ZN39_INTERNAL_3db43c53_4_k_cu_1793b604_33004cuda3std6ranges3__45__cpo9iter_moveE,(_ZN39_INTERNAL_3db43c53_4_k_cu_1793b604_33004cuda3std3__45__cpo5beginE - _ZN39_INTERNAL_3db43c53_4_k_cu_1793b604_33004cuda3std6ranges3__45__cpo9iter_moveE)
_ZN39_INTERNAL_3db43c53_4_k_cu_1793b604_33004cuda3std6ranges3__45__cpo9iter_moveE:
	.zero		1
	.type		_ZN39_INTERNAL_3db43c53_4_k_cu_1793b604_33004cuda3std3__45__cpo5beginE,@object
	.size		_ZN39_INTERNAL_3db43c53_4_k_cu_1793b604_33004cuda3std3__45__cpo5beginE,(_ZN39_INTERNAL_3db43c53_4_k_cu_1793b604_33004cuda3std3__441_GLOBAL__N__3db43c53_4_k_cu_1793b604_33006ignoreE - _ZN39_INTERNAL_3db43c53_4_k_cu_1793b604_33004cuda3std3__45__cpo5beginE)
_ZN39_INTERNAL_3db43c53_4_k_cu_1793b604_33004cuda3std3__45__cpo5beginE:
	.zero		1
	.type		_ZN39_INTERNAL_3db43c53_4_k_cu_1793b604_33004cuda3std3__441_GLOBAL__N__3db43c53_4_k_cu_1793b604_33006ignoreE,@object
	.size		_ZN39_INTERNAL_3db43c53_4_k_cu_1793b604_33004cuda3std3__441_GLOBAL__N__3db43c53_4_k_cu_1793b604_33006ignoreE,(_ZN39_INTERNAL_3db43c53_4_k_cu_1793b604_33004cute7productE - _ZN39_INTERNAL_3db43c53_4_k_cu_1793b604_33004cuda3std3__441_GLOBAL__N__3db43c53_4_k_cu_1793b604_33006ignoreE)
_ZN39_INTERNAL_3db43c53_4_k_cu_1793b604_33004cuda3std3__441_GLOBAL__N__3db43c53_4_k_cu_1793b604_33006ignoreE:
	.zero		1
	.type		_ZN39_INTERNAL_3db43c53_4_k_cu_1793b604_33004cute7productE,@object
	.size		_ZN39_INTERNAL_3db43c53_4_k_cu_1793b604_33004cute7productE,(_ZN39_INTERNAL_3db43c53_4_k_cu_1793b604_33004cuda3std3__45__cpo3endE - _ZN39_INTERNAL_3db43c53_4_k_cu_1793b604_33004cute7productE)
_ZN39_INTERNAL_3db43c53_4_k_cu_1793b604_33004cute7productE:
	.zero		1
	.type		_ZN39_INTERNAL_3db43c53_4_k_cu_1793b604_33004cuda3std3__45__cpo3endE,@object
	.size		_ZN39_INTERNAL_3db43c53_4_k_cu_1793b604_33004cuda3std3__45__cpo3endE,(_ZN39_INTERNAL_3db43c53_4_k_cu_1793b604_33004cuda3std3__419piecewise_constructE - _ZN39_INTERNAL_3db43c53_4_k_cu_1793b604_33004cuda3std3__45__cpo3endE)
_ZN39_INTERNAL_3db43c53_4_k_cu_1793b604_33004cuda3std3__45__cpo3endE:
	.zero		1
	.type		_ZN39_INTERNAL_3db43c53_4_k_cu_1793b604_33004cuda3std3__419piecewise_constructE,@object
	.size		_ZN39_INTERNAL_3db43c53_4_k_cu_1793b604_33004cuda3std3__419piecewise_constructE,(_ZN39_INTERNAL_3db43c53_4_k_cu_1793b604_33004cuda3std3__45__cpo4cendE - _ZN39_INTERNAL_3db43c53_4_k_cu_1793b604_33004cuda3std3__419piecewise_constructE)
_ZN39_INTERNAL_3db43c53_4_k_cu_1793b604_33004cuda3std3__419piecewise_constructE:
	.zero		1
	.type		_ZN39_INTERNAL_3db43c53_4_k_cu_1793b604_33004cuda3std3__45__cpo4cendE,@object
	.size		_ZN39_INTERNAL_3db43c53_4_k_cu_1793b604_33004cuda3std3__45__cpo4cendE,(_ZN39_INTERNAL_3db43c53_4_k_cu_1793b604_33004cuda3std6ranges3__45__cpo4swapE - _ZN39_INTERNAL_3db43c53_4_k_cu_1793b604_33004cuda3std3__45__cpo4cendE)
_ZN39_INTERNAL_3db43c53_4_k_cu_1793b604_33004cuda3std3__45__cpo4cendE:
	.zero		1
	.type		_ZN39_INTERNAL_3db43c53_4_k_cu_1793b604_33004cuda3std6ranges3__45__cpo4swapE,@object
	.size		_ZN39_INTERNAL_3db43c53_4_k_cu_1793b604_33004cuda3std6ranges3__45__cpo4swapE,(.L_10 - _ZN39_INTERNAL_3db43c53_4_k_cu_1793b604_33004cuda3std6ranges3__45__cpo4swapE)
_ZN39_INTERNAL_3db43c53_4_k_cu_1793b604_33004cuda3std6ranges3__45__cpo4swapE:
	.zero		1
.L_10:


//--------------------- .nv.constant0._ZN7cutlass13device_kernelINS_4gemm6kernel13GemmUniversalIN4cute5tupleIJiiiiEEENS1_10collective13CollectiveMmaINS1_35MainloopSm100TmaUmmaWarpSpecializedILi17ELi2ELi4ENS5_IJNS4_1CILi1EEESB_SB_EEEEENS5_IJNSA_ILi128EEENSA_ILi64EEESF_EEENS_12float_e4m3_tENS5_IJlSB_lEEESH_SI_NS4_8TiledMMAINS4_8MMA_AtomIJNS4_10MMA_TraitsINS4_19SM100_MMA_F8F6F4_SSEJSH_SH_fSE_SF_NS4_17integral_constantINS4_4UMMA5MajorELSP_0EEESQ_NSN_INSO_7ScaleInELSR_0EEESS_EEEEEENS4_6LayoutISC_NS5_IJNSA_ILi0EEESW_SW_EEEEENS5_IJNS4_10UnderscoreESZ_SZ_EEEEENS4_13SM90_TMA_LOADENS4_14ComposedLayoutINS4_7SwizzleILi2ELi4ELi3EEENS4_18smem_ptr_flag_bitsILi8EEENSV_INS5_IJNSA_ILi8EEESF_EEENS5_IJSF_SB_EEEEEEEvNS4_8identityES12_S1C_vS1D_EENS_8epilogue10collective18CollectiveEpilogueINS1F_23Sm100TmaWarpSpecializedILi1ELi1ELi64ELb0ELb0EEEJSG_NS5_IJNSV_ISE_SB_EENSV_ISF_SB_EEEEESH_SI_SH_SI_NS1F_6fusion15FusionCallbacksIS1J_NS1N_13LinCombEltActINS1F_6thread7SigmoidESH_fSH_fLNS_15FloatRoundStyleE2EEESG_S1M_JEEENS4_5SM1004TMEM4LOAD26SM100_TMEM_LOAD_32dp32b64xES12_S1C_NS4_39AutoVectorizingCopyWithAssumedAlignmentILi128EEENS4_14SM90_TMA_STOREES1C_S20_S20_EEEvvEEEEvNT_6ParamsE --------------------------
	.section	.nv.constant0._ZN7cutlass13device_kernelINS_4gemm6kernel13GemmUniversalIN4cute5tupleIJiiiiEEENS1_10collective13CollectiveMmaINS1_35MainloopSm100TmaUmmaWarpSpecializedILi17ELi2ELi4ENS5_IJNS4_1CILi1EEESB_SB_EEEEENS5_IJNSA_ILi128EEENSA_ILi64EEESF_EEENS_12float_e4m3_tENS5_IJlSB_lEEESH_SI_NS4_8TiledMMAINS4_8MMA_AtomIJNS4_10MMA_TraitsINS4_19SM100_MMA_F8F6F4_SSEJSH_SH_fSE_SF_NS4_17integral_constantINS4_4UMMA5MajorELSP_0EEESQ_NSN_INSO_7ScaleInELSR_0EEESS_EEEEEENS4_6LayoutISC_NS5_IJNSA_ILi0EEESW_SW_EEEEENS5_IJNS4_10UnderscoreESZ_SZ_EEEEENS4_13SM90_TMA_LOADENS4_14ComposedLayoutINS4_7SwizzleILi2ELi4ELi3EEENS4_18smem_ptr_flag_bitsILi8EEENSV_INS5_IJNSA_ILi8EEESF_EEENS5_IJSF_SB_EEEEEEEvNS4_8identityES12_S1C_vS1D_EENS_8epilogue10collective18CollectiveEpilogueINS1F_23Sm100TmaWarpSpecializedILi1ELi1ELi64ELb0ELb0EEEJSG_NS5_IJNSV_ISE_SB_EENSV_ISF_SB_EEEEESH_SI_SH_SI_NS1F_6fusion15FusionCallbacksIS1J_NS1N_13LinCombEltActINS1F_6thread7SigmoidESH_fSH_fLNS_15FloatRoundStyleE2EEESG_S1M_JEEENS4_5SM1004TMEM4LOAD26SM100_TMEM_LOAD_32dp32b64xES12_S1C_NS4_39AutoVectorizingCopyWithAssumedAlignmentILi128EEENS4_14SM90_TMA_STOREES1C_S20_S20_EEEvvEEEEvNT_6ParamsE,"a",@progbits
	.sectionflags	@""
	.align	4
.nv.constant0._ZN7cutlass13device_kernelINS_4gemm6kernel13GemmUniversalIN4cute5tupleIJiiiiEEENS1_10collective13CollectiveMmaINS1_35MainloopSm100TmaUmmaWarpSpecializedILi17ELi2ELi4ENS5_IJNS4_1CILi1EEESB_SB_EEEEENS5_IJNSA_ILi128EEENSA_ILi64EEESF_EEENS_12float_e4m3_tENS5_IJlSB_lEEESH_SI_NS4_8TiledMMAINS4_8MMA_AtomIJNS4_10MMA_TraitsINS4_19SM100_MMA_F8F6F4_SSEJSH_SH_fSE_SF_NS4_17integral_constantINS4_4UMMA5MajorELSP_0EEESQ_NSN_INSO_7ScaleInELSR_0EEESS_EEEEEENS4_6LayoutISC_NS5_IJNSA_ILi0EEESW_SW_EEEEENS5_IJNS4_10UnderscoreESZ_SZ_EEEEENS4_13SM90_TMA_LOADENS4_14ComposedLayoutINS4_7SwizzleILi2ELi4ELi3EEENS4_18smem_ptr_flag_bitsILi8EEENSV_INS5_IJNSA_ILi8EEESF_EEENS5_IJSF_SB_EEEEEEEvNS4_8identityES12_S1C_vS1D_EENS_8epilogue10collective18CollectiveEpilogueINS1F_23Sm100TmaWarpSpecializedILi1ELi1ELi64ELb0ELb0EEEJSG_NS5_IJNSV_ISE_SB_EENSV_ISF_SB_EEEEESH_SI_SH_SI_NS1F_6fusion15FusionCallbacksIS1J_NS1N_13LinCombEltActINS1F_6thread7SigmoidESH_fSH_fLNS_15FloatRoundStyleE2EEESG_S1M_JEEENS4_5SM1004TMEM4LOAD26SM100_TMEM_LOAD_32dp32b64xES12_S1C_NS4_39AutoVectorizingCopyWithAssumedAlignmentILi128EEENS4_14SM90_TMA_STOREES1C_S20_S20_EEEvvEEEEvNT_6ParamsE:
	.zero		2944


//--------------------- SYMBOLS --------------------------

	.type		.nv.reservedSmem.offset0,@object
	.size		.nv.reservedSmem.offset0,0x4
	.type		.nv.reservedSmem.cap,@object
	.size		.nv.reservedSmem.cap,0x4
	.type		__assertfail,@function
